// auto-generated by cutlass_sweep.gemm — config: {"arch": "sm_90", "cluster_m": 1, "cluster_n": 8, "dtype": "e4m3", "dtype_b": "e4m3", "layout": "nt", "stages": 0, "tile_k": 32, "tile_m": 128, "tile_n": 128}
#include "cutlass/cutlass.h"
#include "cutlass/gemm/collective/collective_builder.hpp"
#include "cutlass/gemm/device/gemm_universal_adapter.h"
#include "cutlass/gemm/kernel/gemm_universal.hpp"
#include "cutlass/epilogue/collective/collective_builder.hpp"

using ElemA = cutlass::float_e4m3_t;
using ElemB = cutlass::float_e4m3_t;
using ElemCD = cutlass::float_e4m3_t;
using Acc  = float;
using TileShape    = cute::Shape<cute::_128, cute::_128, cute::_32>;
using ClusterShape = cute::Shape<cute::_1, cute::_8, cute::_1>;

using CollectiveEpilogue = typename cutlass::epilogue::collective::CollectiveBuilder<
    cutlass::arch::Sm90, cutlass::arch::OpClassTensorOp,
    TileShape, ClusterShape,
    cutlass::epilogue::collective::EpilogueTileAuto,
    Acc, Acc,
    ElemCD, cutlass::layout::RowMajor, 128 / cutlass::sizeof_bits<ElemCD>::value,
    ElemCD, cutlass::layout::RowMajor, 128 / cutlass::sizeof_bits<ElemCD>::value,
    cutlass::epilogue::collective::EpilogueScheduleAuto
  >::CollectiveOp;

using CollectiveMainloop = typename cutlass::gemm::collective::CollectiveBuilder<
    cutlass::arch::Sm90, cutlass::arch::OpClassTensorOp,
    ElemA, cutlass::layout::RowMajor, 128 / cutlass::sizeof_bits<ElemA>::value,
    ElemB, cutlass::layout::ColumnMajor, 128 / cutlass::sizeof_bits<ElemB>::value,
    Acc,
    TileShape, ClusterShape,
    cutlass::gemm::collective::StageCountAutoCarveout<static_cast<int>(sizeof(typename CollectiveEpilogue::SharedStorage))>,
    cutlass::gemm::collective::KernelScheduleAuto
  >::CollectiveOp;

using GemmKernel = cutlass::gemm::kernel::GemmUniversal<
    cute::Shape<int,int,int,int>,
    CollectiveMainloop,
    CollectiveEpilogue
>;
using Gemm = cutlass::gemm::device::GemmUniversalAdapter<GemmKernel>;

// Force the device kernel symbol into the cubin without needing a host main.
auto* _anchor = &cutlass::device_kernel<GemmKernel>;


// ===== COMPILED SASS (sm_90a) =====

	.target	sm_90a

	.elftype	@"ET_EXEC"


//--------------------- .note.nv.tkinfo           --------------------------
	.section	.note.nv.tkinfo,"",@"SHT_NOTE"
	.sectionflags	@"SHF_NOTE_NV_TKINFO"
	.tkinfo
        /*0018*/ 	.word	0x00000002
        /*0030*/ 	.string	""
        /*0030*/ 	.string	"ptxas"
        /*0030*/ 	.string	"Cuda compilation tools, release 13.0, V13.0.88"
        /*0030*/ 	.string	"Build cuda_13.0.r13.0/compiler.36424714_0"
        /*0030*/ 	.string	"-arch sm_90a -m 64 "



//--------------------- .note.nv.cuinfo           --------------------------
	.section	.note.nv.cuinfo,"",@"SHT_NOTE"
	.sectionflags	@"SHF_NOTE_NV_CUINFO"
        /*0018*/ 	.short	0x0002
        /*001a*/ 	.short	0x005a
        /*001c*/ 	.short	0x0082
	.zero		2


//--------------------- .nv.info                  --------------------------
	.section	.nv.info,"",@"SHT_CUDA_INFO"
	.align	4


	//----- nvinfo : EIATTR_REGCOUNT
	.align		4
        /*0000*/ 	.byte	0x04, 0x2f
        /*0002*/ 	.short	(.L_12 - .L_11)
	.align		4
.L_11:
        /*0004*/ 	.word	index@(_ZN7cutlass13device_kernelINS_4gemm6kernel13GemmUniversalIN4cute5tupleIJiiiiEEENS1_10collective13CollectiveMmaINS1_37MainloopSm90TmaGmmaWarpSpecializedFP8ILi28ENS5_IJNS4_1CILi1EEENSA_ILi8EEESB_EEENS1_35KernelTmaWarpSpecializedCooperativeEEENS5_IJNSA_ILi128EEESG_NSA_ILi32EEEEEENS_12float_e4m3_tENS5_IJlSB_lEEESJ_SK_NS4_8TiledMMAINS4_8MMA_AtomIJNS4_4SM904GMMA31MMA_64x128x32_F32E4M3E4M3_SS_TNILNSO_7ScaleInE1ELSQ_1EEEEEENS4_6LayoutINS5_IJNSA_ILi2EEESB_SB_EEENS5_IJSB_NSA_ILi0EEESW_EEEEENS5_IJNS4_10UnderscoreESZ_SZ_EEEEENS4_23SM90_TMA_LOAD_MULTICASTENS4_14ComposedLayoutINS4_7SwizzleILi1ELi4ELi3EEENS4_18smem_ptr_flag_bitsILi8EEENST_INS5_IJSC_SH_EEENS5_IJSH_SB_EEEEEEEvNS4_8identityENS4_13SM90_TMA_LOADES1B_vS1C_EENS_8epilogue10collective6detail29Sm90TmaWarpSpecializedAdapterINS1G_15DefaultEpilogueISJ_SK_SK_NS1F_6thread17LinearCombinationISJ_Li1EffLNS1K_9ScaleType4KindE0ELNS_15FloatRoundStyleE2ESJ_EENS1_15EpilogueDefaultEEEEEvvEEEEvNT_6ParamsE)
        /*0008*/ 	.word	0x000000a8


	//----- nvinfo : EIATTR_FRAME_SIZE
	.align		4
.L_12:
        /*000c*/ 	.byte	0x04, 0x11
        /*000e*/ 	.short	(.L_14 - .L_13)
	.align		4
.L_13:
        /*0010*/ 	.word	index@(_ZN7cutlass13device_kernelINS_4gemm6kernel13GemmUniversalIN4cute5tupleIJiiiiEEENS1_10collective13CollectiveMmaINS1_37MainloopSm90TmaGmmaWarpSpecializedFP8ILi28ENS5_IJNS4_1CILi1EEENSA_ILi8EEESB_EEENS1_35KernelTmaWarpSpecializedCooperativeEEENS5_IJNSA_ILi128EEESG_NSA_ILi32EEEEEENS_12float_e4m3_tENS5_IJlSB_lEEESJ_SK_NS4_8TiledMMAINS4_8MMA_AtomIJNS4_4SM904GMMA31MMA_64x128x32_F32E4M3E4M3_SS_TNILNSO_7ScaleInE1ELSQ_1EEEEEENS4_6LayoutINS5_IJNSA_ILi2EEESB_SB_EEENS5_IJSB_NSA_ILi0EEESW_EEEEENS5_IJNS4_10UnderscoreESZ_SZ_EEEEENS4_23SM90_TMA_LOAD_MULTICASTENS4_14ComposedLayoutINS4_7SwizzleILi1ELi4ELi3EEENS4_18smem_ptr_flag_bitsILi8EEENST_INS5_IJSC_SH_EEENS5_IJSH_SB_EEEEEEEvNS4_8identityENS4_13SM90_TMA_LOADES1B_vS1C_EENS_8epilogue10collective6detail29Sm90TmaWarpSpecializedAdapterINS1G_15DefaultEpilogueISJ_SK_SK_NS1F_6thread17LinearCombinationISJ_Li1EffLNS1K_9ScaleType4KindE0ELNS_15FloatRoundStyleE2ESJ_EENS1_15EpilogueDefaultEEEEEvvEEEEvNT_6ParamsE)
        /*0014*/ 	.word	0x00000000


	//----- nvinfo : EIATTR_MIN_STACK_SIZE
	.align		4
.L_14:
        /*0018*/ 	.byte	0x04, 0x12
        /*001a*/ 	.short	(.L_16 - .L_15)
	.align		4
.L_15:
        /*001c*/ 	.word	index@(_ZN7cutlass13device_kernelINS_4gemm6kernel13GemmUniversalIN4cute5tupleIJiiiiEEENS1_10collective13CollectiveMmaINS1_37MainloopSm90TmaGmmaWarpSpecializedFP8ILi28ENS5_IJNS4_1CILi1EEENSA_ILi8EEESB_EEENS1_35KernelTmaWarpSpecializedCooperativeEEENS5_IJNSA_ILi128EEESG_NSA_ILi32EEEEEENS_12float_e4m3_tENS5_IJlSB_lEEESJ_SK_NS4_8TiledMMAINS4_8MMA_AtomIJNS4_4SM904GMMA31MMA_64x128x32_F32E4M3E4M3_SS_TNILNSO_7ScaleInE1ELSQ_1EEEEEENS4_6LayoutINS5_IJNSA_ILi2EEESB_SB_EEENS5_IJSB_NSA_ILi0EEESW_EEEEENS5_IJNS4_10UnderscoreESZ_SZ_EEEEENS4_23SM90_TMA_LOAD_MULTICASTENS4_14ComposedLayoutINS4_7SwizzleILi1ELi4ELi3EEENS4_18smem_ptr_flag_bitsILi8EEENST_INS5_IJSC_SH_EEENS5_IJSH_SB_EEEEEEEvNS4_8identityENS4_13SM90_TMA_LOADES1B_vS1C_EENS_8epilogue10collective6detail29Sm90TmaWarpSpecializedAdapterINS1G_15DefaultEpilogueISJ_SK_SK_NS1F_6thread17LinearCombinationISJ_Li1EffLNS1K_9ScaleType4KindE0ELNS_15FloatRoundStyleE2ESJ_EENS1_15EpilogueDefaultEEEEEvvEEEEvNT_6ParamsE)
        /*0020*/ 	.word	0x00000000
.L_16:


//--------------------- .nv.compat                --------------------------
	.section	.nv.compat,"",@"SHT_CUDA_COMPAT_INFO"
	.align	4
        /*0000*/ 	.byte	0x02, 0x09, 0x01, 0x00, 0x02, 0x02, 0x04, 0x00, 0x02, 0x05, 0x05, 0x00, 0x03, 0x07, 0x01, 0x01
        /*0010*/ 	.byte	0x02, 0x03, 0x01, 0x00, 0x02, 0x06, 0x01, 0x00, 0x04, 0x0b, 0x08, 0x00, 0x00, 0x00, 0x00, 0x00
        /*0020*/ 	.byte	0x00, 0x00, 0x00, 0x00


//--------------------- .nv.info._ZN7cutlass13device_kernelINS_4gemm6kernel13GemmUniversalIN4cute5tupleIJiiiiEEENS1_10collective13CollectiveMmaINS1_37MainloopSm90TmaGmmaWarpSpecializedFP8ILi28ENS5_IJNS4_1CILi1EEENSA_ILi8EEESB_EEENS1_35KernelTmaWarpSpecializedCooperativeEEENS5_IJNSA_ILi128EEESG_NSA_ILi32EEEEEENS_12float_e4m3_tENS5_IJlSB_lEEESJ_SK_NS4_8TiledMMAINS4_8MMA_AtomIJNS4_4SM904GMMA31MMA_64x128x32_F32E4M3E4M3_SS_TNILNSO_7ScaleInE1ELSQ_1EEEEEENS4_6LayoutINS5_IJNSA_ILi2EEESB_SB_EEENS5_IJSB_NSA_ILi0EEESW_EEEEENS5_IJNS4_10UnderscoreESZ_SZ_EEEEENS4_23SM90_TMA_LOAD_MULTICASTENS4_14ComposedLayoutINS4_7SwizzleILi1ELi4ELi3EEENS4_18smem_ptr_flag_bitsILi8EEENST_INS5_IJSC_SH_EEENS5_IJSH_SB_EEEEEEEvNS4_8identityENS4_13SM90_TMA_LOADES1B_vS1C_EENS_8epilogue10collective6detail29Sm90TmaWarpSpecializedAdapterINS1G_15DefaultEpilogueISJ_SK_SK_NS1F_6thread17LinearCombinationISJ_Li1EffLNS1K_9ScaleType4KindE0ELNS_15FloatRoundStyleE2ESJ_EENS1_15EpilogueDefaultEEEEEvvEEEEvNT_6ParamsE --------------------------
	.section	.nv.info._ZN7cutlass13device_kernelINS_4gemm6kernel13GemmUniversalIN4cute5tupleIJiiiiEEENS1_10collective13CollectiveMmaINS1_37MainloopSm90TmaGmmaWarpSpecializedFP8ILi28ENS5_IJNS4_1CILi1EEENSA_ILi8EEESB_EEENS1_35KernelTmaWarpSpecializedCooperativeEEENS5_IJNSA_ILi128EEESG_NSA_ILi32EEEEEENS_12float_e4m3_tENS5_IJlSB_lEEESJ_SK_NS4_8TiledMMAINS4_8MMA_AtomIJNS4_4SM904GMMA31MMA_64x128x32_F32E4M3E4M3_SS_TNILNSO_7ScaleInE1ELSQ_1EEEEEENS4_6LayoutINS5_IJNSA_ILi2EEESB_SB_EEENS5_IJSB_NSA_ILi0EEESW_EEEEENS5_IJNS4_10UnderscoreESZ_SZ_EEEEENS4_23SM90_TMA_LOAD_MULTICASTENS4_14ComposedLayoutINS4_7SwizzleILi1ELi4ELi3EEENS4_18smem_ptr_flag_bitsILi8EEENST_INS5_IJSC_SH_EEENS5_IJSH_SB_EEEEEEEvNS4_8identityENS4_13SM90_TMA_LOADES1B_vS1C_EENS_8epilogue10collective6detail29Sm90TmaWarpSpecializedAdapterINS1G_15DefaultEpilogueISJ_SK_SK_NS1F_6thread17LinearCombinationISJ_Li1EffLNS1K_9ScaleType4KindE0ELNS_15FloatRoundStyleE2ESJ_EENS1_15EpilogueDefaultEEEEEvvEEEEvNT_6ParamsE,"",@"SHT_CUDA_INFO"
	.sectionflags	@""
	.align	4


	//----- nvinfo : EIATTR_CUDA_API_VERSION
	.align		4
        /*0000*/ 	.byte	0x04, 0x37
        /*0002*/ 	.short	(.L_18 - .L_17)
.L_17:
        /*0004*/ 	.word	0x00000082


	//----- nvinfo : EIATTR_KPARAM_INFO
	.align		4
.L_18:
        /*0008*/ 	.byte	0x04, 0x17
        /*000a*/ 	.short	(.L_20 - .L_19)
.L_19:
        /*000c*/ 	.word	0x00000000
        /*0010*/ 	.short	0x0000
        /*0012*/ 	.short	0x0070
        /*0014*/ 	.byte	0x00, 0xf0, 0x01, 0x10


	//----- nvinfo : EIATTR_SPARSE_MMA_MASK
	.align		4
.L_20:
        /*0018*/ 	.byte	0x03, 0x50
        /*001a*/ 	.short	0x0000


	//----- nvinfo : EIATTR_MAXREG_COUNT
	.align		4
        /*001c*/ 	.byte	0x03, 0x1b
        /*001e*/ 	.short	0x00a8


	//----- nvinfo : EIATTR_NUM_BARRIERS
	.align		4
        /*0020*/ 	.byte	0x02, 0x4c
        /*0022*/ 	.byte	0x01
	.zero		1


	//----- nvinfo : EIATTR_MERCURY_ISA_VERSION
	.align		4
        /*0024*/ 	.byte	0x03, 0x5f
        /*0026*/ 	.short	0x0101


	//----- nvinfo : EIATTR_INT_WARP_WIDE_INSTR_OFFSETS
	.align		4
        /*0028*/ 	.byte	0x04, 0x31
        /*002a*/ 	.short	(.L_22 - .L_21)


	//   ....[0]....
.L_21:
        /*002c*/ 	.word	0x00000770


	//   ....[1]....
        /*0030*/ 	.word	0x00000790


	//   ....[2]....
        /*0034*/ 	.word	0x00000960


	//----- nvinfo : EIATTR_COOP_GROUP_MASK_REGIDS
	.align		4
.L_22:
        /*0038*/ 	.byte	0x04, 0x29
        /*003a*/ 	.short	(.L_24 - .L_23)


	//   ....[0]....
.L_23:
        /*003c*/ 	.word	0xffffffff


	//   ....[1]....
        /*0040*/ 	.word	0xffffffff


	//   ....[2]....
        /*0044*/ 	.word	0xffffffff


	//   ....[3]....
        /*0048*/ 	.word	0xffffffff


	//   ....[4]....
        /*004c*/ 	.word	0xffffffff


	//   ....[5]....
        /*0050*/ 	.word	0xffffffff


	//----- nvinfo : EIATTR_COOP_GROUP_INSTR_OFFSETS
	.align		4
.L_24:
        /*0054*/ 	.byte	0x04, 0x28
        /*0056*/ 	.short	(.L_26 - .L_25)


	//   ....[0]....
.L_25:
        /*0058*/ 	.word	0x00000060


	//   ....[1]....
        /*005c*/ 	.word	0x00000070


	//   ....[2]....
        /*0060*/ 	.word	0x00000130


	//   ....[3]....
        /*0064*/ 	.word	0x000005f0


	//   ....[4]....
        /*0068*/ 	.word	0x00000aa0


	//   ....[5]....
        /*006c*/ 	.word	0x00001520


	//----- nvinfo : EIATTR_REG_RECONFIG
	.align		4
.L_26:
        /*0070*/ 	.byte	0x01, 0x54
	.zero		2


	//----- nvinfo : EIATTR_MBARRIER_INSTR_OFFSETS
	.align		4
        /*0074*/ 	.byte	0x04, 0x39
        /*0076*/ 	.short	(.L_28 - .L_27)


	//   ....[0]....
.L_27:
        /*0078*/ 	.word	0x00000250
        /*007c*/ 	.word	0x000000ff
        /*0080*/ 	.word	0x00000000
        /*0084*/ 	.short	0x0100
        /*0086*/ 	.byte	0x08
	.zero		1


	//   ....[1]....
        /*0088*/ 	.word	0x00000260
        /*008c*/ 	.word	0x000000ff
        /*0090*/ 	.word	0x000000e0
        /*0094*/ 	.short	0x0100
        /*0096*/ 	.byte	0x08
	.zero		1


	//   ....[2]....
        /*0098*/ 	.word	0x00000270
        /*009c*/ 	.word	0x000000ff
        /*00a0*/ 	.word	0x00000008
        /*00a4*/ 	.short	0x0100
        /*00a6*/ 	.byte	0x08
	.zero		1


	//   ....[3]....
        /*00a8*/ 	.word	0x00000280
        /*00ac*/ 	.word	0x000000ff
        /*00b0*/ 	.word	0x000000e8
        /*00b4*/ 	.short	0x0100
        /*00b6*/ 	.byte	0x08
	.zero		1


	//   ....[4]....
        /*00b8*/ 	.word	0x00000290
        /*00bc*/ 	.word	0x000000ff
        /*00c0*/ 	.word	0x00000010
        /*00c4*/ 	.short	0x0100
        /*00c6*/ 	.byte	0x08
	.zero		1


	//   ....[5]....
        /*00c8*/ 	.word	0x000002a0
        /*00cc*/ 	.word	0x000000ff
        /*00d0*/ 	.word	0x000000f0
        /*00d4*/ 	.short	0x0100
        /*00d6*/ 	.byte	0x08
	.zero		1


	//   ....[6]....
        /*00d8*/ 	.word	0x000002b0
        /*00dc*/ 	.word	0x000000ff
        /*00e0*/ 	.word	0x00000018
        /*00e4*/ 	.short	0x0100
        /*00e6*/ 	.byte	0x08
	.zero		1


	//   ....[7]....
        /*00e8*/ 	.word	0x000002c0
        /*00ec*/ 	.word	0x000000ff
        /*00f0*/ 	.word	0x000000f8
        /*00f4*/ 	.short	0x0100
        /*00f6*/ 	.byte	0x08
	.zero		1


	//   ....[8]....
        /*00f8*/ 	.word	0x000002d0
        /*00fc*/ 	.word	0x000000ff
        /*0100*/ 	.word	0x00000020
        /*0104*/ 	.short	0x0100
        /*0106*/ 	.byte	0x08
	.zero		1


	//   ....[9]....
        /*0108*/ 	.word	0x000002e0
        /*010c*/ 	.word	0x000000ff
        /*0110*/ 	.word	0x00000100
        /*0114*/ 	.short	0x0100
        /*0116*/ 	.byte	0x08
	.zero		1


	//   ....[10]....
        /*0118*/ 	.word	0x000002f0
        /*011c*/ 	.word	0x000000ff
        /*0120*/ 	.word	0x00000028
        /*0124*/ 	.short	0x0100
        /*0126*/ 	.byte	0x08
	.zero		1


	//   ....[11]....
        /*0128*/ 	.word	0x00000300
        /*012c*/ 	.word	0x000000ff
        /*0130*/ 	.word	0x00000108
        /*0134*/ 	.short	0x0100
        /*0136*/ 	.byte	0x08
	.zero		1


	//   ....[12]....
        /*0138*/ 	.word	0x00000310
        /*013c*/ 	.word	0x000000ff
        /*0140*/ 	.word	0x00000030
        /*0144*/ 	.short	0x0100
        /*0146*/ 	.byte	0x08
	.zero		1


	//   ....[13]....
        /*0148*/ 	.word	0x00000320
        /*014c*/ 	.word	0x000000ff
        /*0150*/ 	.word	0x00000110
        /*0154*/ 	.short	0x0100
        /*0156*/ 	.byte	0x08
	.zero		1


	//   ....[14]....
        /*0158*/ 	.word	0x00000330
        /*015c*/ 	.word	0x000000ff
        /*0160*/ 	.word	0x00000038
        /*0164*/ 	.short	0x0100
        /*0166*/ 	.byte	0x08
	.zero		1


	//   ....[15]....
        /*0168*/ 	.word	0x00000340
        /*016c*/ 	.word	0x000000ff
        /*0170*/ 	.word	0x00000118
        /*0174*/ 	.short	0x0100
        /*0176*/ 	.byte	0x08
	.zero		1


	//   ....[16]....
        /*0178*/ 	.word	0x00000350
        /*017c*/ 	.word	0x000000ff
        /*0180*/ 	.word	0x00000040
        /*0184*/ 	.short	0x0100
        /*0186*/ 	.byte	0x08
	.zero		1


	//   ....[17]....
        /*0188*/ 	.word	0x00000360
        /*018c*/ 	.word	0x000000ff
        /*0190*/ 	.word	0x00000120
        /*0194*/ 	.short	0x0100
        /*0196*/ 	.byte	0x08
	.zero		1


	//   ....[18]....
        /*0198*/ 	.word	0x00000370
        /*019c*/ 	.word	0x000000ff
        /*01a0*/ 	.word	0x00000048
        /*01a4*/ 	.short	0x0100
        /*01a6*/ 	.byte	0x08
	.zero		1


	//   ....[19]....
        /*01a8*/ 	.word	0x00000380
        /*01ac*/ 	.word	0x000000ff
        /*01b0*/ 	.word	0x00000128
        /*01b4*/ 	.short	0x0100
        /*01b6*/ 	.byte	0x08
	.zero		1


	//   ....[20]....
        /*01b8*/ 	.word	0x00000390
        /*01bc*/ 	.word	0x000000ff
        /*01c0*/ 	.word	0x00000050
        /*01c4*/ 	.short	0x0100
        /*01c6*/ 	.byte	0x08
	.zero		1


	//   ....[21]....
        /*01c8*/ 	.word	0x000003a0
        /*01cc*/ 	.word	0x000000ff
        /*01d0*/ 	.word	0x00000130
        /*01d4*/ 	.short	0x0100
        /*01d6*/ 	.byte	0x08
	.zero		1


	//   ....[22]....
        /*01d8*/ 	.word	0x000003b0
        /*01dc*/ 	.word	0x000000ff
        /*01e0*/ 	.word	0x00000058
        /*01e4*/ 	.short	0x0100
        /*01e6*/ 	.byte	0x08
	.zero		1


	//   ....[23]....
        /*01e8*/ 	.word	0x000003c0
        /*01ec*/ 	.word	0x000000ff
        /*01f0*/ 	.word	0x00000138
        /*01f4*/ 	.short	0x0100
        /*01f6*/ 	.byte	0x08
	.zero		1


	//   ....[24]....
        /*01f8*/ 	.word	0x000003d0
        /*01fc*/ 	.word	0x000000ff
        /*0200*/ 	.word	0x00000060
        /*0204*/ 	.short	0x0100
        /*0206*/ 	.byte	0x08
	.zero		1


	//   ....[25]....
        /*0208*/ 	.word	0x000003e0
        /*020c*/ 	.word	0x000000ff
        /*0210*/ 	.word	0x00000140
        /*0214*/ 	.short	0x0100
        /*0216*/ 	.byte	0x08
	.zero		1


	//   ....[26]....
        /*0218*/ 	.word	0x000003f0
        /*021c*/ 	.word	0x000000ff
        /*0220*/ 	.word	0x00000068
        /*0224*/ 	.short	0x0100
        /*0226*/ 	.byte	0x08
	.zero		1


	//   ....[27]....
        /*0228*/ 	.word	0x00000400
        /*022c*/ 	.word	0x000000ff
        /*0230*/ 	.word	0x00000148
        /*0234*/ 	.short	0x0100
        /*0236*/ 	.byte	0x08
	.zero		1


	//   ....[28]....
        /*0238*/ 	.word	0x00000410
        /*023c*/ 	.word	0x000000ff
        /*0240*/ 	.word	0x00000070
        /*0244*/ 	.short	0x0100
        /*0246*/ 	.byte	0x08
	.zero		1


	//   ....[29]....
        /*0248*/ 	.word	0x00000420
        /*024c*/ 	.word	0x000000ff
        /*0250*/ 	.word	0x00000150
        /*0254*/ 	.short	0x0100
        /*0256*/ 	.byte	0x08
	.zero		1


	//   ....[30]....
        /*0258*/ 	.word	0x00000430
        /*025c*/ 	.word	0x000000ff
        /*0260*/ 	.word	0x00000078
        /*0264*/ 	.short	0x0100
        /*0266*/ 	.byte	0x08
	.zero		1


	//   ....[31]....
        /*0268*/ 	.word	0x00000440
        /*026c*/ 	.word	0x000000ff
        /*0270*/ 	.word	0x00000158
        /*0274*/ 	.short	0x0100
        /*0276*/ 	.byte	0x08
	.zero		1


	//   ....[32]....
        /*0278*/ 	.word	0x00000450
        /*027c*/ 	.word	0x000000ff
        /*0280*/ 	.word	0x00000080
        /*0284*/ 	.short	0x0100
        /*0286*/ 	.byte	0x08
	.zero		1


	//   ....[33]....
        /*0288*/ 	.word	0x00000460
        /*028c*/ 	.word	0x000000ff
        /*0290*/ 	.word	0x00000160
        /*0294*/ 	.short	0x0100
        /*0296*/ 	.byte	0x08
	.zero		1


	//   ....[34]....
        /*0298*/ 	.word	0x00000470
        /*029c*/ 	.word	0x000000ff
        /*02a0*/ 	.word	0x00000088
        /*02a4*/ 	.short	0x0100
        /*02a6*/ 	.byte	0x08
	.zero		1


	//   ....[35]....
        /*02a8*/ 	.word	0x00000480
        /*02ac*/ 	.word	0x000000ff
        /*02b0*/ 	.word	0x00000168
        /*02b4*/ 	.short	0x0100
        /*02b6*/ 	.byte	0x08
	.zero		1


	//   ....[36]....
        /*02b8*/ 	.word	0x00000490
        /*02bc*/ 	.word	0x000000ff
        /*02c0*/ 	.word	0x00000090
        /*02c4*/ 	.short	0x0100
        /*02c6*/ 	.byte	0x08
	.zero		1


	//   ....[37]....
        /*02c8*/ 	.word	0x000004a0
        /*02cc*/ 	.word	0x000000ff
        /*02d0*/ 	.word	0x00000170
        /*02d4*/ 	.short	0x0100
        /*02d6*/ 	.byte	0x08
	.zero		1


	//   ....[38]....
        /*02d8*/ 	.word	0x000004b0
        /*02dc*/ 	.word	0x000000ff
        /*02e0*/ 	.word	0x00000098
        /*02e4*/ 	.short	0x0100
        /*02e6*/ 	.byte	0x08
	.zero		1


	//   ....[39]....
        /*02e8*/ 	.word	0x000004c0
        /*02ec*/ 	.word	0x000000ff
        /*02f0*/ 	.word	0x00000178
        /*02f4*/ 	.short	0x0100
        /*02f6*/ 	.byte	0x08
	.zero		1


	//   ....[40]....
        /*02f8*/ 	.word	0x000004d0
        /*02fc*/ 	.word	0x000000ff
        /*0300*/ 	.word	0x000000a0
        /*0304*/ 	.short	0x0100
        /*0306*/ 	.byte	0x08
	.zero		1


	//   ....[41]....
        /*0308*/ 	.word	0x000004e0
        /*030c*/ 	.word	0x000000ff
        /*0310*/ 	.word	0x00000180
        /*0314*/ 	.short	0x0100
        /*0316*/ 	.byte	0x08
	.zero		1


	//   ....[42]....
        /*0318*/ 	.word	0x000004f0
        /*031c*/ 	.word	0x000000ff
        /*0320*/ 	.word	0x000000a8
        /*0324*/ 	.short	0x0100
        /*0326*/ 	.byte	0x08
	.zero		1


	//   ....[43]....
        /*0328*/ 	.word	0x00000500
        /*032c*/ 	.word	0x000000ff
        /*0330*/ 	.word	0x00000188
        /*0334*/ 	.short	0x0100
        /*0336*/ 	.byte	0x08
	.zero		1


	//   ....[44]....
        /*0338*/ 	.word	0x00000510
        /*033c*/ 	.word	0x000000ff
        /*0340*/ 	.word	0x000000b0
        /*0344*/ 	.short	0x0100
        /*0346*/ 	.byte	0x08
	.zero		1


	//   ....[45]....
        /*0348*/ 	.word	0x00000520
        /*034c*/ 	.word	0x000000ff
        /*0350*/ 	.word	0x00000190
        /*0354*/ 	.short	0x0100
        /*0356*/ 	.byte	0x08
	.zero		1


	//   ....[46]....
        /*0358*/ 	.word	0x00000530
        /*035c*/ 	.word	0x000000ff
        /*0360*/ 	.word	0x000000b8
        /*0364*/ 	.short	0x0100
        /*0366*/ 	.byte	0x08
	.zero		1


	//   ....[47]....
        /*0368*/ 	.word	0x00000540
        /*036c*/ 	.word	0x000000ff
        /*0370*/ 	.word	0x00000198
        /*0374*/ 	.short	0x0100
        /*0376*/ 	.byte	0x08
	.zero		1


	//   ....[48]....
        /*0378*/ 	.word	0x00000550
        /*037c*/ 	.word	0x000000ff
        /*0380*/ 	.word	0x000000c0
        /*0384*/ 	.short	0x0100
        /*0386*/ 	.byte	0x08
	.zero		1


	//   ....[49]....
        /*0388*/ 	.word	0x00000560
        /*038c*/ 	.word	0x000000ff
        /*0390*/ 	.word	0x000001a0
        /*0394*/ 	.short	0x0100
        /*0396*/ 	.byte	0x08
	.zero		1


	//   ....[50]....
        /*0398*/ 	.word	0x00000570
        /*039c*/ 	.word	0x000000ff
        /*03a0*/ 	.word	0x000000c8
        /*03a4*/ 	.short	0x0100
        /*03a6*/ 	.byte	0x08
	.zero		1


	//   ....[51]....
        /*03a8*/ 	.word	0x00000580
        /*03ac*/ 	.word	0x000000ff
        /*03b0*/ 	.word	0x000001a8
        /*03b4*/ 	.short	0x0100
        /*03b6*/ 	.byte	0x08
	.zero		1


	//   ....[52]....
        /*03b8*/ 	.word	0x00000590
        /*03bc*/ 	.word	0x000000ff
        /*03c0*/ 	.word	0x000000d0
        /*03c4*/ 	.short	0x0100
        /*03c6*/ 	.byte	0x08
	.zero		1


	//   ....[53]....
        /*03c8*/ 	.word	0x000005a0
        /*03cc*/ 	.word	0x000000ff
        /*03d0*/ 	.word	0x000001b0
        /*03d4*/ 	.short	0x0100
        /*03d6*/ 	.byte	0x08
	.zero		1


	//   ....[54]....
        /*03d8*/ 	.word	0x000005b0
        /*03dc*/ 	.word	0x000000ff
        /*03e0*/ 	.word	0x000000d8
        /*03e4*/ 	.short	0x0100
        /*03e6*/ 	.byte	0x08
	.zero		1


	//   ....[55]....
        /*03e8*/ 	.word	0x000005c0
        /*03ec*/ 	.word	0x000000ff
        /*03f0*/ 	.word	0x000001b8
        /*03f4*/ 	.short	0x0100
        /*03f6*/ 	.byte	0x08
	.zero		1


	//   ....[56]....
        /*03f8*/ 	.word	0x00000a00
        /*03fc*/ 	.word	0x000000ff
        /*0400*/ 	.word	0x000001d0
        /*0404*/ 	.short	0x0100
        /*0406*/ 	.byte	0x06
	.zero		1


	//   ....[57]....
        /*0408*/ 	.word	0x00000a50
        /*040c*/ 	.word	0x000000ff
        /*0410*/ 	.word	0x000001d8
        /*0414*/ 	.short	0x0100
        /*0416*/ 	.byte	0x06
	.zero		1


	//   ....[58]....
        /*0418*/ 	.word	0x00001a40
        /*041c*/ 	.word	0x000000ff
        /*0420*/ 	.word	0x00000000
        /*0424*/ 	.short	0x010a
        /*0426*/ 	.byte	0x06
	.zero		1


	//   ....[59]....
        /*0428*/ 	.word	0x00001a80
        /*042c*/ 	.word	0x000000ff
        /*0430*/ 	.word	0x00000000
        /*0434*/ 	.short	0x010a
        /*0436*/ 	.byte	0x06
	.zero		1


	//   ....[60]....
        /*0438*/ 	.word	0x00002350
        /*043c*/ 	.word	0x000000ff
        /*0440*/ 	.word	0x00000000
        /*0444*/ 	.short	0x010a
        /*0446*/ 	.byte	0x0c
	.zero		1


	//   ....[61]....
        /*0448*/ 	.word	0x00002390
        /*044c*/ 	.word	0x000000ff
        /*0450*/ 	.word	0x00000000
        /*0454*/ 	.short	0x010a
        /*0456*/ 	.byte	0x0c
	.zero		1


	//   ....[62]....
        /*0458*/ 	.word	0x00002970
        /*045c*/ 	.word	0x0000008e
        /*0460*/ 	.word	0x00000000
        /*0464*/ 	.short	0x0101
        /*0466*/ 	.byte	0x3f
	.zero		1


	//   ....[63]....
        /*0468*/ 	.word	0x00002ff0
        /*046c*/ 	.word	0x0000000b
        /*0470*/ 	.word	0x00000000
        /*0474*/ 	.short	0x0101
        /*0476*/ 	.byte	0x3f
	.zero		1


	//   ....[64]....
        /*0478*/ 	.word	0x000088e0
        /*047c*/ 	.word	0x00000014
        /*0480*/ 	.word	0x000000e0
        /*0484*/ 	.short	0x010a
        /*0486*/ 	.byte	0x3f
	.zero		1


	//   ....[65]....
        /*0488*/ 	.word	0x00008c60
        /*048c*/ 	.word	0x00000007
        /*0490*/ 	.word	0x000001d8
        /*0494*/ 	.short	0x0101
        /*0496*/ 	.byte	0x3f
	.zero		1


	//   ....[66]....
        /*0498*/ 	.word	0x00009370
        /*049c*/ 	.word	0x00000007
        /*04a0*/ 	.word	0x00000000
        /*04a4*/ 	.short	0x010a
        /*04a6*/ 	.byte	0x3f
	.zero		1


	//   ....[67]....
        /*04a8*/ 	.word	0x000093f0
        /*04ac*/ 	.word	0x00000009
        /*04b0*/ 	.word	0x00000000
        /*04b4*/ 	.short	0x010a
        /*04b6*/ 	.byte	0x3f
	.zero		1


	//   ....[68]....
        /*04b8*/ 	.word	0x00009480
        /*04bc*/ 	.word	0x00000006
        /*04c0*/ 	.word	0x00000000
        /*04c4*/ 	.short	0x010a
        /*04c6*/ 	.byte	0x3f
	.zero		1


	//   ....[69]....
        /*04c8*/ 	.word	0x00009510
        /*04cc*/ 	.word	0x00000009
        /*04d0*/ 	.word	0x00000000
        /*04d4*/ 	.short	0x010a
        /*04d6*/ 	.byte	0x3f
	.zero		1


	//   ....[70]....
        /*04d8*/ 	.word	0x000095a0
        /*04dc*/ 	.word	0x00000006
        /*04e0*/ 	.word	0x00000000
        /*04e4*/ 	.short	0x010a
        /*04e6*/ 	.byte	0x3f
	.zero		1


	//   ....[71]....
        /*04e8*/ 	.word	0x00009630
        /*04ec*/ 	.word	0x00000009
        /*04f0*/ 	.word	0x00000000
        /*04f4*/ 	.short	0x010a
        /*04f6*/ 	.byte	0x3f
	.zero		1


	//   ....[72]....
        /*04f8*/ 	.word	0x000096c0
        /*04fc*/ 	.word	0x00000006
        /*0500*/ 	.word	0x00000000
        /*0504*/ 	.short	0x010a
        /*0506*/ 	.byte	0x3f
	.zero		1


	//   ....[73]....
        /*0508*/ 	.word	0x00009750
        /*050c*/ 	.word	0x00000009
        /*0510*/ 	.word	0x00000000
        /*0514*/ 	.short	0x010a
        /*0516*/ 	.byte	0x3f
	.zero		1


	//   ....[74]....
        /*0518*/ 	.word	0x000097e0
        /*051c*/ 	.word	0x00000006
        /*0520*/ 	.word	0x00000000
        /*0524*/ 	.short	0x010a
        /*0526*/ 	.byte	0x3f
	.zero		1


	//   ....[75]....
        /*0528*/ 	.word	0x00009870
        /*052c*/ 	.word	0x00000009
        /*0530*/ 	.word	0x00000000
        /*0534*/ 	.short	0x010a
        /*0536*/ 	.byte	0x3f
	.zero		1


	//   ....[76]....
        /*0538*/ 	.word	0x00009900
        /*053c*/ 	.word	0x00000006
        /*0540*/ 	.word	0x00000000
        /*0544*/ 	.short	0x010a
        /*0546*/ 	.byte	0x3f
	.zero		1


	//   ....[77]....
        /*0548*/ 	.word	0x00009990
        /*054c*/ 	.word	0x00000009
        /*0550*/ 	.word	0x00000000
        /*0554*/ 	.short	0x010a
        /*0556*/ 	.byte	0x3f
	.zero		1


	//   ....[78]....
        /*0558*/ 	.word	0x00009a20
        /*055c*/ 	.word	0x00000006
        /*0560*/ 	.word	0x00000000
        /*0564*/ 	.short	0x010a
        /*0566*/ 	.byte	0x3f
	.zero		1


	//   ....[79]....
        /*0568*/ 	.word	0x00009ab0
        /*056c*/ 	.word	0x00000009
        /*0570*/ 	.word	0x00000000
        /*0574*/ 	.short	0x010a
        /*0576*/ 	.byte	0x3f
	.zero		1


	//   ....[80]....
        /*0578*/ 	.word	0x00009b40
        /*057c*/ 	.word	0x00000006
        /*0580*/ 	.word	0x00000000
        /*0584*/ 	.short	0x010a
        /*0586*/ 	.byte	0x3f
	.zero		1


	//   ....[81]....
        /*0588*/ 	.word	0x00009bd0
        /*058c*/ 	.word	0x00000009
        /*0590*/ 	.word	0x00000000
        /*0594*/ 	.short	0x010a
        /*0596*/ 	.byte	0x3f
	.zero		1


	//   ....[82]....
        /*0598*/ 	.word	0x00009c60
        /*059c*/ 	.word	0x00000006
        /*05a0*/ 	.word	0x00000000
        /*05a4*/ 	.short	0x010a
        /*05a6*/ 	.byte	0x3f
	.zero		1


	//   ....[83]....
        /*05a8*/ 	.word	0x00009cf0
        /*05ac*/ 	.word	0x00000009
        /*05b0*/ 	.word	0x00000000
        /*05b4*/ 	.short	0x010a
        /*05b6*/ 	.byte	0x3f
	.zero		1


	//   ....[84]....
        /*05b8*/ 	.word	0x00009d80
        /*05bc*/ 	.word	0x00000006
        /*05c0*/ 	.word	0x00000000
        /*05c4*/ 	.short	0x010a
        /*05c6*/ 	.byte	0x3f
	.zero		1


	//   ....[85]....
        /*05c8*/ 	.word	0x00009e10
        /*05cc*/ 	.word	0x00000009
        /*05d0*/ 	.word	0x00000000
        /*05d4*/ 	.short	0x010a
        /*05d6*/ 	.byte	0x3f
	.zero		1


	//   ....[86]....
        /*05d8*/ 	.word	0x00009ea0
        /*05dc*/ 	.word	0x00000006
        /*05e0*/ 	.word	0x00000000
        /*05e4*/ 	.short	0x010a
        /*05e6*/ 	.byte	0x3f
	.zero		1


	//   ....[87]....
        /*05e8*/ 	.word	0x00009f30
        /*05ec*/ 	.word	0x00000009
        /*05f0*/ 	.word	0x00000000
        /*05f4*/ 	.short	0x010a
        /*05f6*/ 	.byte	0x3f
	.zero		1


	//   ....[88]....
        /*05f8*/ 	.word	0x00009fc0
        /*05fc*/ 	.word	0x00000006
        /*0600*/ 	.word	0x00000000
        /*0604*/ 	.short	0x010a
        /*0606*/ 	.byte	0x3f
	.zero		1


	//   ....[89]....
        /*0608*/ 	.word	0x0000a050
        /*060c*/ 	.word	0x00000009
        /*0610*/ 	.word	0x00000000
        /*0614*/ 	.short	0x010a
        /*0616*/ 	.byte	0x3f
	.zero		1


	//   ....[90]....
        /*0618*/ 	.word	0x0000a0e0
        /*061c*/ 	.word	0x00000006
        /*0620*/ 	.word	0x00000000
        /*0624*/ 	.short	0x010a
        /*0626*/ 	.byte	0x3f
	.zero		1


	//   ....[91]....
        /*0628*/ 	.word	0x0000a170
        /*062c*/ 	.word	0x00000009
        /*0630*/ 	.word	0x00000000
        /*0634*/ 	.short	0x010a
        /*0636*/ 	.byte	0x3f
	.zero		1


	//   ....[92]....
        /*0638*/ 	.word	0x0000a200
        /*063c*/ 	.word	0x00000006
        /*0640*/ 	.word	0x00000000
        /*0644*/ 	.short	0x010a
        /*0646*/ 	.byte	0x3f
	.zero		1


	//   ....[93]....
        /*0648*/ 	.word	0x0000a290
        /*064c*/ 	.word	0x00000003
        /*0650*/ 	.word	0x00000000
        /*0654*/ 	.short	0x010a
        /*0656*/ 	.byte	0x3f
	.zero		1


	//   ....[94]....
        /*0658*/ 	.word	0x0000a300
        /*065c*/ 	.word	0x0000000c
        /*0660*/ 	.word	0x00000000
        /*0664*/ 	.short	0x010a
        /*0666*/ 	.byte	0x3f
	.zero		1


	//   ....[95]....
        /*0668*/ 	.word	0x0000a360
        /*066c*/ 	.word	0x0000008e
        /*0670*/ 	.word	0x00000000
        /*0674*/ 	.short	0x010a
        /*0676*/ 	.byte	0x3f
	.zero		1


	//   ....[96]....
        /*0678*/ 	.word	0x0000a430
        /*067c*/ 	.word	0x00000014
        /*0680*/ 	.word	0x000000e0
        /*0684*/ 	.short	0x010a
        /*0686*/ 	.byte	0x3f
	.zero		1


	//   ....[97]....
        /*0688*/ 	.word	0x0000a500
        /*068c*/ 	.word	0x00000007
        /*0690*/ 	.word	0x00000000
        /*0694*/ 	.short	0x010a
        /*0696*/ 	.byte	0x3f
	.zero		1


	//   ....[98]....
        /*0698*/ 	.word	0x0000a550
        /*069c*/ 	.word	0x00000009
        /*06a0*/ 	.word	0x00000000
        /*06a4*/ 	.short	0x010a
        /*06a6*/ 	.byte	0x3f
	.zero		1


	//   ....[99]....
        /*06a8*/ 	.word	0x0000a5a0
        /*06ac*/ 	.word	0x00000006
        /*06b0*/ 	.word	0x00000000
        /*06b4*/ 	.short	0x010a
        /*06b6*/ 	.byte	0x3f
	.zero		1


	//   ....[100]....
        /*06b8*/ 	.word	0x0000a5f0
        /*06bc*/ 	.word	0x00000009
        /*06c0*/ 	.word	0x00000000
        /*06c4*/ 	.short	0x010a
        /*06c6*/ 	.byte	0x3f
	.zero		1


	//   ....[101]....
        /*06c8*/ 	.word	0x0000a640
        /*06cc*/ 	.word	0x00000006
        /*06d0*/ 	.word	0x00000000
        /*06d4*/ 	.short	0x010a
        /*06d6*/ 	.byte	0x3f
	.zero		1


	//   ....[102]....
        /*06d8*/ 	.word	0x0000a690
        /*06dc*/ 	.word	0x00000009
        /*06e0*/ 	.word	0x00000000
        /*06e4*/ 	.short	0x010a
        /*06e6*/ 	.byte	0x3f
	.zero		1


	//   ....[103]....
        /*06e8*/ 	.word	0x0000a6e0
        /*06ec*/ 	.word	0x00000006
        /*06f0*/ 	.word	0x00000000
        /*06f4*/ 	.short	0x010a
        /*06f6*/ 	.byte	0x3f
	.zero		1


	//   ....[104]....
        /*06f8*/ 	.word	0x0000a730
        /*06fc*/ 	.word	0x00000009
        /*0700*/ 	.word	0x00000000
        /*0704*/ 	.short	0x010a
        /*0706*/ 	.byte	0x3f
	.zero		1


	//   ....[105]....
        /*0708*/ 	.word	0x0000a780
        /*070c*/ 	.word	0x00000006
        /*0710*/ 	.word	0x00000000
        /*0714*/ 	.short	0x010a
        /*0716*/ 	.byte	0x3f
	.zero		1


	//   ....[106]....
        /*0718*/ 	.word	0x0000a7d0
        /*071c*/ 	.word	0x00000009
        /*0720*/ 	.word	0x00000000
        /*0724*/ 	.short	0x010a
        /*0726*/ 	.byte	0x3f
	.zero		1


	//   ....[107]....
        /*0728*/ 	.word	0x0000a820
        /*072c*/ 	.word	0x00000006
        /*0730*/ 	.word	0x00000000
        /*0734*/ 	.short	0x010a
        /*0736*/ 	.byte	0x3f
	.zero		1


	//   ....[108]....
        /*0738*/ 	.word	0x0000a870
        /*073c*/ 	.word	0x00000009
        /*0740*/ 	.word	0x00000000
        /*0744*/ 	.short	0x010a
        /*0746*/ 	.byte	0x3f
	.zero		1


	//   ....[109]....
        /*0748*/ 	.word	0x0000a8c0
        /*074c*/ 	.word	0x00000006
        /*0750*/ 	.word	0x00000000
        /*0754*/ 	.short	0x010a
        /*0756*/ 	.byte	0x3f
	.zero		1


	//   ....[110]....
        /*0758*/ 	.word	0x0000a910
        /*075c*/ 	.word	0x00000009
        /*0760*/ 	.word	0x00000000
        /*0764*/ 	.short	0x010a
        /*0766*/ 	.byte	0x3f
	.zero		1


	//   ....[111]....
        /*0768*/ 	.word	0x0000a960
        /*076c*/ 	.word	0x00000006
        /*0770*/ 	.word	0x00000000
        /*0774*/ 	.short	0x010a
        /*0776*/ 	.byte	0x3f
	.zero		1


	//   ....[112]....
        /*0778*/ 	.word	0x0000a9b0
        /*077c*/ 	.word	0x00000009
        /*0780*/ 	.word	0x00000000
        /*0784*/ 	.short	0x010a
        /*0786*/ 	.byte	0x3f
	.zero		1


	//   ....[113]....
        /*0788*/ 	.word	0x0000aa00
        /*078c*/ 	.word	0x00000006
        /*0790*/ 	.word	0x00000000
        /*0794*/ 	.short	0x010a
        /*0796*/ 	.byte	0x3f
	.zero		1


	//   ....[114]....
        /*0798*/ 	.word	0x0000aa50
        /*079c*/ 	.word	0x00000009
        /*07a0*/ 	.word	0x00000000
        /*07a4*/ 	.short	0x010a
        /*07a6*/ 	.byte	0x3f
	.zero		1


	//   ....[115]....
        /*07a8*/ 	.word	0x0000aaa0
        /*07ac*/ 	.word	0x00000006
        /*07b0*/ 	.word	0x00000000
        /*07b4*/ 	.short	0x010a
        /*07b6*/ 	.byte	0x3f
	.zero		1


	//   ....[116]....
        /*07b8*/ 	.word	0x0000aaf0
        /*07bc*/ 	.word	0x00000009
        /*07c0*/ 	.word	0x00000000
        /*07c4*/ 	.short	0x010a
        /*07c6*/ 	.byte	0x3f
	.zero		1


	//   ....[117]....
        /*07c8*/ 	.word	0x0000ab40
        /*07cc*/ 	.word	0x00000006
        /*07d0*/ 	.word	0x00000000
        /*07d4*/ 	.short	0x010a
        /*07d6*/ 	.byte	0x3f
	.zero		1


	//   ....[118]....
        /*07d8*/ 	.word	0x0000ab90
        /*07dc*/ 	.word	0x00000009
        /*07e0*/ 	.word	0x00000000
        /*07e4*/ 	.short	0x010a
        /*07e6*/ 	.byte	0x3f
	.zero		1


	//   ....[119]....
        /*07e8*/ 	.word	0x0000abe0
        /*07ec*/ 	.word	0x00000006
        /*07f0*/ 	.word	0x00000000
        /*07f4*/ 	.short	0x010a
        /*07f6*/ 	.byte	0x3f
	.zero		1


	//   ....[120]....
        /*07f8*/ 	.word	0x0000ac30
        /*07fc*/ 	.word	0x00000009
        /*0800*/ 	.word	0x00000000
        /*0804*/ 	.short	0x010a
        /*0806*/ 	.byte	0x3f
	.zero		1


	//   ....[121]....
        /*0808*/ 	.word	0x0000ac80
        /*080c*/ 	.word	0x00000006
        /*0810*/ 	.word	0x00000000
        /*0814*/ 	.short	0x010a
        /*0816*/ 	.byte	0x3f
	.zero		1


	//   ....[122]....
        /*0818*/ 	.word	0x0000acd0
        /*081c*/ 	.word	0x00000009
        /*0820*/ 	.word	0x00000000
        /*0824*/ 	.short	0x010a
        /*0826*/ 	.byte	0x3f
	.zero		1


	//   ....[123]....
        /*0828*/ 	.word	0x0000ad20
        /*082c*/ 	.word	0x00000006
        /*0830*/ 	.word	0x00000000
        /*0834*/ 	.short	0x010a
        /*0836*/ 	.byte	0x3f
	.zero		1


	//----- nvinfo : EIATTR_NUM_MBARRIERS
	.align		4
.L_28:
        /*0838*/ 	.byte	0x03, 0x38
        /*083a*/ 	.short	0x003a


	//----- nvinfo : EIATTR_EXIT_INSTR_OFFSETS
	.align		4
        /*083c*/ 	.byte	0x04, 0x1c
        /*083e*/ 	.short	(.L_30 - .L_29)


	//   ....[0]....
.L_29:
        /*0840*/ 	.word	0x00000c00


	//   ....[1]....
        /*0844*/ 	.word	0x000013f0


	//   ....[2]....
        /*0848*/ 	.word	0x00008000


	//   ....[3]....
        /*084c*/ 	.word	0x00008560


	//   ....[4]....
        /*0850*/ 	.word	0x0000a2e0


	//----- nvinfo : EIATTR_MAX_THREADS
	.align		4
.L_30:
        /*0854*/ 	.byte	0x04, 0x05
        /*0856*/ 	.short	(.L_32 - .L_31)
.L_31:
        /*0858*/ 	.word	0x00000180
        /*085c*/ 	.word	0x00000001
        /*0860*/ 	.word	0x00000001


	//----- nvinfo : EIATTR_CRS_STACK_SIZE
	.align		4
.L_32:
        /*0864*/ 	.byte	0x04, 0x1e
        /*0866*/ 	.short	(.L_34 - .L_33)
.L_33:
        /*0868*/ 	.word	0x00000000


	//----- nvinfo : EIATTR_CBANK_PARAM_SIZE
	.align		4
.L_34:
        /*086c*/ 	.byte	0x03, 0x19
        /*086e*/ 	.short	0x0470


	//----- nvinfo : EIATTR_PARAM_CBANK
	.align		4
        /*0870*/ 	.byte	0x04, 0x0a
        /*0872*/ 	.short	(.L_36 - .L_35)
	.align		4
.L_35:
        /*0874*/ 	.word	index@(.nv.constant0._ZN7cutlass13device_kernelINS_4gemm6kernel13GemmUniversalIN4cute5tupleIJiiiiEEENS1_10collective13CollectiveMmaINS1_37MainloopSm90TmaGmmaWarpSpecializedFP8ILi28ENS5_IJNS4_1CILi1EEENSA_ILi8EEESB_EEENS1_35KernelTmaWarpSpecializedCooperativeEEENS5_IJNSA_ILi128EEESG_NSA_ILi32EEEEEENS_12float_e4m3_tENS5_IJlSB_lEEESJ_SK_NS4_8TiledMMAINS4_8MMA_AtomIJNS4_4SM904GMMA31MMA_64x128x32_F32E4M3E4M3_SS_TNILNSO_7ScaleInE1ELSQ_1EEEEEENS4_6LayoutINS5_IJNSA_ILi2EEESB_SB_EEENS5_IJSB_NSA_ILi0EEESW_EEEEENS5_IJNS4_10UnderscoreESZ_SZ_EEEEENS4_23SM90_TMA_LOAD_MULTICASTENS4_14ComposedLayoutINS4_7SwizzleILi1ELi4ELi3EEENS4_18smem_ptr_flag_bitsILi8EEENST_INS5_IJSC_SH_EEENS5_IJSH_SB_EEEEEEEvNS4_8identityENS4_13SM90_TMA_LOADES1B_vS1C_EENS_8epilogue10collective6detail29Sm90TmaWarpSpecializedAdapterINS1G_15DefaultEpilogueISJ_SK_SK_NS1F_6thread17LinearCombinationISJ_Li1EffLNS1K_9ScaleType4KindE0ELNS_15FloatRoundStyleE2ESJ_EENS1_15EpilogueDefaultEEEEEvvEEEEvNT_6ParamsE)
        /*0878*/ 	.short	0x0210
        /*087a*/ 	.short	0x0470


	//----- nvinfo : EIATTR_SW_WAR
	.align		4
.L_36:
        /*087c*/ 	.byte	0x04, 0x36
        /*087e*/ 	.short	(.L_38 - .L_37)
.L_37:
        /*0880*/ 	.word	0x00000008
.L_38:


//--------------------- .nv.callgraph             --------------------------
	.section	.nv.callgraph,"",@"SHT_CUDA_CALLGRAPH"
	.align	4
	.sectionentsize	8
	.align		4
        /*0000*/ 	.word	0x00000000
	.align		4
        /*0004*/ 	.word	0xffffffff
	.align		4
        /*0008*/ 	.word	0x00000000
	.align		4
        /*000c*/ 	.word	0xfffffffe
	.align		4
        /*0010*/ 	.word	0x00000000
	.align		4
        /*0014*/ 	.word	0xfffffffd
	.align		4
        /*0018*/ 	.word	0x00000000
	.align		4
        /*001c*/ 	.word	0xfffffffc


//--------------------- .nv.constant4             --------------------------
	.section	.nv.constant4,"a",@progbits
	.align	8
	.align		8
.nv.constant4:
        /*0000*/ 	.dword	_ZN40_INTERNAL_d810c111_4_k_cu_35b2add5_321254cuda3std3__45__cpo5beginE
	.align		8
        /*0008*/ 	.dword	_ZN40_INTERNAL_d810c111_4_k_cu_35b2add5_321254cuda3std3__45__cpo3endE
	.align		8
        /*0010*/ 	.dword	_ZN40_INTERNAL_d810c111_4_k_cu_35b2add5_321254cuda3std3__45__cpo6cbeginE
	.align		8
        /*0018*/ 	.dword	_ZN40_INTERNAL_d810c111_4_k_cu_35b2add5_321254cuda3std3__45__cpo4cendE
	.align		8
        /*0020*/ 	.dword	_ZN40_INTERNAL_d810c111_4_k_cu_35b2add5_321254cuda3std3__442_GLOBAL__N__d810c111_4_k_cu_35b2add5_321256ignoreE
	.align		8
        /*0028*/ 	.dword	_ZN40_INTERNAL_d810c111_4_k_cu_35b2add5_321254cuda3std3__419piecewise_constructE
	.align		8
        /*0030*/ 	.dword	_ZN40_INTERNAL_d810c111_4_k_cu_35b2add5_321254cuda3std3__48in_placeE
	.align		8
        /*0038*/ 	.dword	_ZN40_INTERNAL_d810c111_4_k_cu_35b2add5_321254cuda3std6ranges3__45__cpo4swapE
	.align		8
        /*0040*/ 	.dword	_ZN40_INTERNAL_d810c111_4_k_cu_35b2add5_321254cuda3std6ranges3__45__cpo9iter_moveE
	.align		8
        /*0048*/ 	.dword	_ZN40_INTERNAL_d810c111_4_k_cu_35b2add5_321254cute7productE
	.align		8
        /*0050*/ 	.dword	_ZN40_INTERNAL_d810c111_4_k_cu_35b2add5_321254cute1_E


//--------------------- .text._ZN7cutlass13device_kernelINS_4gemm6kernel13GemmUniversalIN4cute5tupleIJiiiiEEENS1_10collective13CollectiveMmaINS1_37MainloopSm90TmaGmmaWarpSpecializedFP8ILi28ENS5_IJNS4_1CILi1EEENSA_ILi8EEESB_EEENS1_35KernelTmaWarpSpecializedCooperativeEEENS5_IJNSA_ILi128EEESG_NSA_ILi32EEEEEENS_12float_e4m3_tENS5_IJlSB_lEEESJ_SK_NS4_8TiledMMAINS4_8MMA_AtomIJNS4_4SM904GMMA31MMA_64x128x32_F32E4M3E4M3_SS_TNILNSO_7ScaleInE1ELSQ_1EEEEEENS4_6LayoutINS5_IJNSA_ILi2EEESB_SB_EEENS5_IJSB_NSA_ILi0EEESW_EEEEENS5_IJNS4_10UnderscoreESZ_SZ_EEEEENS4_23SM90_TMA_LOAD_MULTICASTENS4_14ComposedLayoutINS4_7SwizzleILi1ELi4ELi3EEENS4_18smem_ptr_flag_bitsILi8EEENST_INS5_IJSC_SH_EEENS5_IJSH_SB_EEEEEEEvNS4_8identityENS4_13SM90_TMA_LOADES1B_vS1C_EENS_8epilogue10collective6detail29Sm90TmaWarpSpecializedAdapterINS1G_15DefaultEpilogueISJ_SK_SK_NS1F_6thread17LinearCombinationISJ_Li1EffLNS1K_9ScaleType4KindE0ELNS_15FloatRoundStyleE2ESJ_EENS1_15EpilogueDefaultEEEEEvvEEEEvNT_6ParamsE --------------------------
	.section	.text._ZN7cutlass13device_kernelINS_4gemm6kernel13GemmUniversalIN4cute5tupleIJiiiiEEENS1_10collective13CollectiveMmaINS1_37MainloopSm90TmaGmmaWarpSpecializedFP8ILi28ENS5_IJNS4_1CILi1EEENSA_ILi8EEESB_EEENS1_35KernelTmaWarpSpecializedCooperativeEEENS5_IJNSA_ILi128EEESG_NSA_ILi32EEEEEENS_12float_e4m3_tENS5_IJlSB_lEEESJ_SK_NS4_8TiledMMAINS4_8MMA_AtomIJNS4_4SM904GMMA31MMA_64x128x32_F32E4M3E4M3_SS_TNILNSO_7ScaleInE1ELSQ_1EEEEEENS4_6LayoutINS5_IJNSA_ILi2EEESB_SB_EEENS5_IJSB_NSA_ILi0EEESW_EEEEENS5_IJNS4_10UnderscoreESZ_SZ_EEEEENS4_23SM90_TMA_LOAD_MULTICASTENS4_14ComposedLayoutINS4_7SwizzleILi1ELi4ELi3EEENS4_18smem_ptr_flag_bitsILi8EEENST_INS5_IJSC_SH_EEENS5_IJSH_SB_EEEEEEEvNS4_8identityENS4_13SM90_TMA_LOADES1B_vS1C_EENS_8epilogue10collective6detail29Sm90TmaWarpSpecializedAdapterINS1G_15DefaultEpilogueISJ_SK_SK_NS1F_6thread17LinearCombinationISJ_Li1EffLNS1K_9ScaleType4KindE0ELNS_15FloatRoundStyleE2ESJ_EENS1_15EpilogueDefaultEEEEEvvEEEEvNT_6ParamsE,"ax",@progbits
	.align	128
.text._ZN7cutlass13device_kernelINS_4gemm6kernel13GemmUniversalIN4cute5tupleIJiiiiEEENS1_10collective13CollectiveMmaINS1_37MainloopSm90TmaGmmaWarpSpecializedFP8ILi28ENS5_IJNS4_1CILi1EEENSA_ILi8EEESB_EEENS1_35KernelTmaWarpSpecializedCooperativeEEENS5_IJNSA_ILi128EEESG_NSA_ILi32EEEEEENS_12float_e4m3_tENS5_IJlSB_lEEESJ_SK_NS4_8TiledMMAINS4_8MMA_AtomIJNS4_4SM904GMMA31MMA_64x128x32_F32E4M3E4M3_SS_TNILNSO_7ScaleInE1ELSQ_1EEEEEENS4_6LayoutINS5_IJNSA_ILi2EEESB_SB_EEENS5_IJSB_NSA_ILi0EEESW_EEEEENS5_IJNS4_10UnderscoreESZ_SZ_EEEEENS4_23SM90_TMA_LOAD_MULTICASTENS4_14ComposedLayoutINS4_7SwizzleILi1ELi4ELi3EEENS4_18smem_ptr_flag_bitsILi8EEENST_INS5_IJSC_SH_EEENS5_IJSH_SB_EEEEEEEvNS4_8identityENS4_13SM90_TMA_LOADES1B_vS1C_EENS_8epilogue10collective6detail29Sm90TmaWarpSpecializedAdapterINS1G_15DefaultEpilogueISJ_SK_SK_NS1F_6thread17LinearCombinationISJ_Li1EffLNS1K_9ScaleType4KindE0ELNS_15FloatRoundStyleE2ESJ_EENS1_15EpilogueDefaultEEEEEvvEEEEvNT_6ParamsE:
        .type           _ZN7cutlass13device_kernelINS_4gemm6kernel13GemmUniversalIN4cute5tupleIJiiiiEEENS1_10collective13CollectiveMmaINS1_37MainloopSm90TmaGmmaWarpSpecializedFP8ILi28ENS5_IJNS4_1CILi1EEENSA_ILi8EEESB_EEENS1_35KernelTmaWarpSpecializedCooperativeEEENS5_IJNSA_ILi128EEESG_NSA_ILi32EEEEEENS_12float_e4m3_tENS5_IJlSB_lEEESJ_SK_NS4_8TiledMMAINS4_8MMA_AtomIJNS4_4SM904GMMA31MMA_64x128x32_F32E4M3E4M3_SS_TNILNSO_7ScaleInE1ELSQ_1EEEEEENS4_6LayoutINS5_IJNSA_ILi2EEESB_SB_EEENS5_IJSB_NSA_ILi0EEESW_EEEEENS5_IJNS4_10UnderscoreESZ_SZ_EEEEENS4_23SM90_TMA_LOAD_MULTICASTENS4_14ComposedLayoutINS4_7SwizzleILi1ELi4ELi3EEENS4_18smem_ptr_flag_bitsILi8EEENST_INS5_IJSC_SH_EEENS5_IJSH_SB_EEEEEEEvNS4_8identityENS4_13SM90_TMA_LOADES1B_vS1C_EENS_8epilogue10collective6detail29Sm90TmaWarpSpecializedAdapterINS1G_15DefaultEpilogueISJ_SK_SK_NS1F_6thread17LinearCombinationISJ_Li1EffLNS1K_9ScaleType4KindE0ELNS_15FloatRoundStyleE2ESJ_EENS1_15EpilogueDefaultEEEEEvvEEEEvNT_6ParamsE,@function
        .size           _ZN7cutlass13device_kernelINS_4gemm6kernel13GemmUniversalIN4cute5tupleIJiiiiEEENS1_10collective13CollectiveMmaINS1_37MainloopSm90TmaGmmaWarpSpecializedFP8ILi28ENS5_IJNS4_1CILi1EEENSA_ILi8EEESB_EEENS1_35KernelTmaWarpSpecializedCooperativeEEENS5_IJNSA_ILi128EEESG_NSA_ILi32EEEEEENS_12float_e4m3_tENS5_IJlSB_lEEESJ_SK_NS4_8TiledMMAINS4_8MMA_AtomIJNS4_4SM904GMMA31MMA_64x128x32_F32E4M3E4M3_SS_TNILNSO_7ScaleInE1ELSQ_1EEEEEENS4_6LayoutINS5_IJNSA_ILi2EEESB_SB_EEENS5_IJSB_NSA_ILi0EEESW_EEEEENS5_IJNS4_10UnderscoreESZ_SZ_EEEEENS4_23SM90_TMA_LOAD_MULTICASTENS4_14ComposedLayoutINS4_7SwizzleILi1ELi4ELi3EEENS4_18smem_ptr_flag_bitsILi8EEENST_INS5_IJSC_SH_EEENS5_IJSH_SB_EEEEEEEvNS4_8identityENS4_13SM90_TMA_LOADES1B_vS1C_EENS_8epilogue10collective6detail29Sm90TmaWarpSpecializedAdapterINS1G_15DefaultEpilogueISJ_SK_SK_NS1F_6thread17LinearCombinationISJ_Li1EffLNS1K_9ScaleType4KindE0ELNS_15FloatRoundStyleE2ESJ_EENS1_15EpilogueDefaultEEEEEvvEEEEvNT_6ParamsE,(.L_x_255 - _ZN7cutlass13device_kernelINS_4gemm6kernel13GemmUniversalIN4cute5tupleIJiiiiEEENS1_10collective13CollectiveMmaINS1_37MainloopSm90TmaGmmaWarpSpecializedFP8ILi28ENS5_IJNS4_1CILi1EEENSA_ILi8EEESB_EEENS1_35KernelTmaWarpSpecializedCooperativeEEENS5_IJNSA_ILi128EEESG_NSA_ILi32EEEEEENS_12float_e4m3_tENS5_IJlSB_lEEESJ_SK_NS4_8TiledMMAINS4_8MMA_AtomIJNS4_4SM904GMMA31MMA_64x128x32_F32E4M3E4M3_SS_TNILNSO_7ScaleInE1ELSQ_1EEEEEENS4_6LayoutINS5_IJNSA_ILi2EEESB_SB_EEENS5_IJSB_NSA_ILi0EEESW_EEEEENS5_IJNS4_10UnderscoreESZ_SZ_EEEEENS4_23SM90_TMA_LOAD_MULTICASTENS4_14ComposedLayoutINS4_7SwizzleILi1ELi4ELi3EEENS4_18smem_ptr_flag_bitsILi8EEENST_INS5_IJSC_SH_EEENS5_IJSH_SB_EEEEEEEvNS4_8identityENS4_13SM90_TMA_LOADES1B_vS1C_EENS_8epilogue10collective6detail29Sm90TmaWarpSpecializedAdapterINS1G_15DefaultEpilogueISJ_SK_SK_NS1F_6thread17LinearCombinationISJ_Li1EffLNS1K_9ScaleType4KindE0ELNS_15FloatRoundStyleE2ESJ_EENS1_15EpilogueDefaultEEEEEvvEEEEvNT_6ParamsE)
        .other          _ZN7cutlass13device_kernelINS_4gemm6kernel13GemmUniversalIN4cute5tupleIJiiiiEEENS1_10collective13CollectiveMmaINS1_37MainloopSm90TmaGmmaWarpSpecializedFP8ILi28ENS5_IJNS4_1CILi1EEENSA_ILi8EEESB_EEENS1_35KernelTmaWarpSpecializedCooperativeEEENS5_IJNSA_ILi128EEESG_NSA_ILi32EEEEEENS_12float_e4m3_tENS5_IJlSB_lEEESJ_SK_NS4_8TiledMMAINS4_8MMA_AtomIJNS4_4SM904GMMA31MMA_64x128x32_F32E4M3E4M3_SS_TNILNSO_7ScaleInE1ELSQ_1EEEEEENS4_6LayoutINS5_IJNSA_ILi2EEESB_SB_EEENS5_IJSB_NSA_ILi0EEESW_EEEEENS5_IJNS4_10UnderscoreESZ_SZ_EEEEENS4_23SM90_TMA_LOAD_MULTICASTENS4_14ComposedLayoutINS4_7SwizzleILi1ELi4ELi3EEENS4_18smem_ptr_flag_bitsILi8EEENST_INS5_IJSC_SH_EEENS5_IJSH_SB_EEEEEEEvNS4_8identityENS4_13SM90_TMA_LOADES1B_vS1C_EENS_8epilogue10collective6detail29Sm90TmaWarpSpecializedAdapterINS1G_15DefaultEpilogueISJ_SK_SK_NS1F_6thread17LinearCombinationISJ_Li1EffLNS1K_9ScaleType4KindE0ELNS_15FloatRoundStyleE2ESJ_EENS1_15EpilogueDefaultEEEEEvvEEEEvNT_6ParamsE,@"STO_CUDA_ENTRY STV_DEFAULT"
_ZN7cutlass13device_kernelINS_4gemm6kernel13GemmUniversalIN4cute5tupleIJiiiiEEENS1_10collective13CollectiveMmaINS1_37MainloopSm90TmaGmmaWarpSpecializedFP8ILi28ENS5_IJNS4_1CILi1EEENSA_ILi8EEESB_EEENS1_35KernelTmaWarpSpecializedCooperativeEEENS5_IJNSA_ILi128EEESG_NSA_ILi32EEEEEENS_12float_e4m3_tENS5_IJlSB_lEEESJ_SK_NS4_8TiledMMAINS4_8MMA_AtomIJNS4_4SM904GMMA31MMA_64x128x32_F32E4M3E4M3_SS_TNILNSO_7ScaleInE1ELSQ_1EEEEEENS4_6LayoutINS5_IJNSA_ILi2EEESB_SB_EEENS5_IJSB_NSA_ILi0EEESW_EEEEENS5_IJNS4_10UnderscoreESZ_SZ_EEEEENS4_23SM90_TMA_LOAD_MULTICASTENS4_14ComposedLayoutINS4_7SwizzleILi1ELi4ELi3EEENS4_18smem_ptr_flag_bitsILi8EEENST_INS5_IJSC_SH_EEENS5_IJSH_SB_EEEEEEEvNS4_8identityENS4_13SM90_TMA_LOADES1B_vS1C_EENS_8epilogue10collective6detail29Sm90TmaWarpSpecializedAdapterINS1G_15DefaultEpilogueISJ_SK_SK_NS1F_6thread17LinearCombinationISJ_Li1EffLNS1K_9ScaleType4KindE0ELNS_15FloatRoundStyleE2ESJ_EENS1_15EpilogueDefaultEEEEEvvEEEEvNT_6ParamsE:
[----:B------:R-:W-:Y:S01]  /*0000*/  LDC R1, c[0x0][0x28] ;  /* 0x00000a00ff017b82 */ /* 0x000fe20000000800 */
[----:B------:R-:W0:Y:S01]  /*0010*/  S2R R0, SR_TID.X ;  /* 0x0000000000007919 */ /* 0x000e220000002100 */
[----:B------:R-:W-:Y:S01]  /*0020*/  ELECT P0, URZ, PT ;  /* 0x00000000003f782f */ /* 0x000fe20003800000 */
[----:B------:R-:W-:Y:S01]  /*0030*/  BSSY B0, `(.L_x_0) ;  /* 0x000000f000007945 */ /* 0x000fe20003800000 */
[--C-:B0-----:R-:W-:Y:S02]  /*0040*/  SHF.R.U32.HI R2, RZ, 0x5, R0.reuse ;  /* 0x00000005ff027819 */ /* 0x101fe40000011600 */
[----:B------:R-:W-:-:S03]  /*0050*/  SHF.R.U32.HI R3, RZ, 0x7, R0 ;  /* 0x00000007ff037819 */ /* 0x000fc60000011600 */
[----:B------:R-:W0:Y:S04]  /*0060*/  SHFL.IDX PT, R6, R2, RZ, 0x1f ;  /* 0x00001fff02067589 */ /* 0x000e2800000e0000 */
[----:B------:R1:W2:Y:S01]  /*0070*/  SHFL.IDX PT, R4, R3, RZ, 0x1f ;  /* 0x00001fff03047589 */ /* 0x0002a200000e0000 */
[----:B0-----:R-:W-:-:S13]  /*0080*/  ISETP.NE.OR P0, PT, R6, RZ, !P0 ;  /* 0x000000ff0600720c */ /* 0x001fda0004705670 */
[----:B-12---:R-:W-:Y:S05]  /*0090*/  @P0 BRA `(.L_x_1) ;  /* 0x0000000000200947 */ /* 0x006fea0003800000 */
[----:B------:R-:W-:Y:S02]  /*00a0*/  ULDC.64 UR4, c[0x0][0x198] ;  /* 0x0000660000047ab9 */ /* 0x000fe40000000a00 */
[----:B------:R-:W-:Y:S02]  /*00b0*/  UIADD3 UR6, UP0, UR4, 0xf0, URZ ;  /* 0x000000f004067890 */ /* 0x000fe4000ff1e03f */
[----:B------:R-:W-:Y:S02]  /*00c0*/  UIADD3 UR4, UP1, UR4, 0x1f0, URZ ;  /* 0x000001f004047890 */ /* 0x000fe4000ff3e03f */
[----:B------:R-:W-:Y:S02]  /*00d0*/  UIADD3.X UR7, URZ, UR5, URZ, UP0, !UPT ;  /* 0x000000053f077290 */ /* 0x000fe400087fe43f */
[----:B------:R-:W-:-:S07]  /*00e0*/  UIADD3.X UR5, URZ, UR5, URZ, UP1, !UPT ;  /* 0x000000053f057290 */ /* 0x000fce0008ffe43f */
[----:B------:R0:W-:Y:S02]  /*00f0*/  UTMACCTL.PF [UR6] ;  /* 0x00000000060079b9 */ /* 0x0001e40008040000 */
[----:B------:R0:W-:Y:S02]  /*0100*/  UTMACCTL.PF [UR4] ;  /* 0x00000000040079b9 */ /* 0x0001e40008040000 */
[----:B0-----:R-:W-:Y:S01]  /*0110*/  NOP ;  /* 0x0000000000007918 */ /* 0x001fe20000000000 */
.L_x_1:
[----:B------:R-:W-:Y:S05]  /*0120*/  BSYNC B0 ;  /* 0x0000000000007941 */ /* 0x000fea0003800000 */
.L_x_0:
[----:B------:R-:W0:Y:S02]  /*0130*/  SHFL.IDX PT, R3, R2, RZ, 0x1f ;  /* 0x00001fff02037589 */ /* 0x000e2400000e0000 */
[----:B0-----:R-:W-:-:S13]  /*0140*/  ISETP.NE.AND P0, PT, R3, RZ, PT ;  /* 0x000000ff0300720c */ /* 0x001fda0003f05270 */
[----:B------:R-:W-:Y:S05]  /*0150*/  @P0 BRA `(.L_x_2) ;  /* 0x0000000400240947 */ /* 0x000fea0003800000 */
[----:B------:R-:W-:Y:S01]  /*0160*/  ELECT P0, URZ, PT ;  /* 0x00000000003f782f */ /* 0x000fe20003800000 */
[----:B------:R-:W-:-:S12]  /*0170*/  BSSY B0, `(.L_x_2) ;  /* 0x0000047000007945 */ /* 0x000fd80003800000 */
[----:B------:R-:W-:Y:S05]  /*0180*/  @!P0 BRA `(.L_x_3) ;  /* 0x0000000400148947 */ /* 0x000fea0003800000 */
[----:B------:R-:W0:Y:S01]  /*0190*/  S2UR UR8, SR_CgaCtaId ;  /* 0x00000000000879c3 */ /* 0x000e220000008800 */
[----:B------:R-:W-:Y:S01]  /*01a0*/  UMOV UR4, 0x400 ;  /* 0x0000040000047882 */ /* 0x000fe20000000000 */
[----:B------:R-:W-:Y:S01]  /*01b0*/  UMOV UR5, 0x1 ;  /* 0x0000000100057882 */ /* 0x000fe20000000000 */
[----:B------:R-:W-:Y:S02]  /*01c0*/  UMOV UR6, 0x10 ;  /* 0x0000001000067882 */ /* 0x000fe40000000000 */
[----:B------:R-:W-:-:S04]  /*01d0*/  UIADD3 UR6, -UR6, 0x100000, URZ ;  /* 0x0010000006067890 */ /* 0x000fc8000fffe13f */
[----:B------:R-:W-:Y:S02]  /*01e0*/  USHF.L.U32 UR7, UR6, 0xb, URZ ;  /* 0x0000000b06077899 */ /* 0x000fe4000800063f */
[----:B------:R-:W-:Y:S02]  /*01f0*/  USHF.L.U32 UR6, UR6, 0x1, URZ ;  /* 0x0000000106067899 */ /* 0x000fe4000800063f */
[----:B0-----:R-:W-:Y:S02]  /*0200*/  ULEA UR8, UR8, UR4, 0x18 ;  /* 0x0000000408087291 */ /* 0x001fe4000f8ec03f */
[----:B------:R-:W-:-:S04]  /*0210*/  UIADD3 UR4, -UR5, 0x100000, URZ ;  /* 0x0010000005047890 */ /* 0x000fc8000fffe13f */
[----:B------:R-:W-:Y:S02]  /*0220*/  USHF.L.U32 UR5, UR4, 0xb, URZ ;  /* 0x0000000b04057899 */ /* 0x000fe4000800063f */
[----:B------:R-:W-:Y:S01]  /*0230*/  USHF.L.U32 UR4, UR4, 0x1, URZ ;  /* 0x0000000104047899 */ /* 0x000fe2000800063f */
[----:B------:R-:W0:Y:S11]  /*0240*/  FENCE.VIEW.ASYNC.S ;  /* 0x00000000000073c6 */ /* 0x000e360000000000 */
[----:B0-----:R0:W1:Y:S01]  /*0250*/  SYNCS.EXCH.64 URZ, [UR8], UR4 ;  /* 0x00000004083f75b2 */ /* 0x0010620008000100 */
[----:B------:R0:W2:Y:S01]  /*0260*/  SYNCS.EXCH.64 URZ, [UR8+0xe0], UR6 ;  /* 0x0000e006083f75b2 */ /* 0x0000a20008000100 */
[----:B------:R0:W3:Y:S01]  /*0270*/  SYNCS.EXCH.64 URZ, [UR8+0x8], UR4 ;  /* 0x00000804083f75b2 */ /* 0x0000e20008000100 */
[----:B------:R0:W4:Y:S01]  /*0280*/  SYNCS.EXCH.64 URZ, [UR8+0xe8], UR6 ;  /* 0x0000e806083f75b2 */ /* 0x0001220008000100 */
[----:B------:R0:W0:Y:S01]  /*0290*/  SYNCS.EXCH.64 URZ, [UR8+0x10], UR4 ;  /* 0x00001004083f75b2 */ /* 0x0000220008000100 */
        /* <DEDUP_REMOVED lines=51> */
[----:B-1234-:R-:W-:Y:S01]  /*05d0*/  NOP ;  /* 0x0000000000007918 */ /* 0x01efe20000000000 */
.L_x_3:
[----:B0-----:R-:W-:Y:S05]  /*05e0*/  BSYNC B0 ;  /* 0x0000000000007941 */ /* 0x001fea0003800000 */
.L_x_2:
[----:B------:R-:W0:Y:S01]  /*05f0*/  SHFL.IDX PT, R2, R2, RZ, 0x1f ;  /* 0x00001fff02027589 */ /* 0x000e2200000e0000 */
[----:B------:R-:W-:Y:S01]  /*0600*/  SHF.R.S32.HI R5, RZ, 0x1f, R0 ;  /* 0x0000001fff057819 */ /* 0x000fe20000011400 */
[----:B------:R-:W1:Y:S01]  /*0610*/  S2UR UR8, SR_CTAID.X ;  /* 0x00000000000879c3 */ /* 0x000e620000002500 */
[----:B------:R-:W-:Y:S01]  /*0620*/  ELECT P0, URZ, PT ;  /* 0x00000000003f782f */ /* 0x000fe20003800000 */
[----:B------:R-:W2:Y:S01]  /*0630*/  S2R R8, SR_CTAID.Y ;  /* 0x0000000000087919 */ /* 0x000ea20000002600 */
[----:B------:R-:W-:Y:S01]  /*0640*/  LEA.HI R5, R5, R0, RZ, 0x7 ;  /* 0x0000000005057211 */ /* 0x000fe200078f38ff */
[----:B------:R-:W-:Y:S01]  /*0650*/  ULDC UR4, c[0x0][0x154] ;  /* 0x0000550000047ab9 */ /* 0x000fe20000000800 */
[----:B------:R-:W-:Y:S01]  /*0660*/  NOP ;  /* 0x0000000000007918 */ /* 0x000fe20000000000 */
[----:B------:R-:W-:Y:S01]  /*0670*/  NOP ;  /* 0x0000000000007918 */ /* 0x000fe20000000000 */
[----:B------:R-:W-:Y:S01]  /*0680*/  LOP3.LUT R5, R5, 0xffffff80, RZ, 0xc0, !PT ;  /* 0xffffff8005057812 */ /* 0x000fe200078ec0ff */
[----:B------:R-:W3:Y:S04]  /*0690*/  LDC R14, c[0x0][0x140] ;  /* 0x00005000ff0e7b82 */ /* 0x000ee80000000800 */
[----:B------:R-:W-:-:S04]  /*06a0*/  IMAD.IADD R5, R0, 0x1, -R5 ;  /* 0x0000000100057824 */ /* 0x000fc800078e0a05 */
[----:B------:R-:W4:Y:S01]  /*06b0*/  LDC R19, c[0x0][0x148] ;  /* 0x00005200ff137b82 */ /* 0x000f220000000800 */
[----:B------:R-:W-:Y:S02]  /*06c0*/  SHF.R.S32.HI R10, RZ, 0x1f, R5 ;  /* 0x0000001fff0a7819 */ /* 0x000fe40000011405 */
[----:B------:R-:W-:Y:S02]  /*06d0*/  LOP3.LUT P2, RZ, R5, 0x7, RZ, 0xc0, !PT ;  /* 0x0000000705ff7812 */ /* 0x000fe4000784c0ff */
[----:B------:R-:W-:Y:S02]  /*06e0*/  LEA.HI R10, R10, R5, RZ, 0x3 ;  /* 0x000000050a0a7211 */ /* 0x000fe400078f18ff */
[----:B0-----:R-:W-:Y:S01]  /*06f0*/  ISETP.NE.OR P0, PT, R2, RZ, !P0 ;  /* 0x000000ff0200720c */ /* 0x001fe20004705670 */
[----:B------:R-:W0:Y:S01]  /*0700*/  LDC R12, c[0x0][0x144] ;  /* 0x00005100ff0c7b82 */ /* 0x000e220000000800 */
[--C-:B------:R-:W-:Y:S02]  /*0710*/  SHF.R.S32.HI R2, RZ, 0x3, R10.reuse ;  /* 0x00000003ff027819 */ /* 0x100fe4000001140a */
[----:B------:R-:W-:-:S02]  /*0720*/  SHF.R.S32.HI R7, RZ, 0x1f, R10 ;  /* 0x0000001fff077819 */ /* 0x000fc4000001140a */
[----:B------:R-:W-:Y:S02]  /*0730*/  SHF.R.S32.HI R10, RZ, 0x1f, R3 ;  /* 0x0000001fff0a7819 */ /* 0x000fe40000011403 */
[----:B------:R-:W-:Y:S02]  /*0740*/  LEA.HI R7, R7, R2, RZ, 0x2 ;  /* 0x0000000207077211 */ /* 0x000fe400078f10ff */
[----:B------:R-:W-:Y:S02]  /*0750*/  LEA.HI R10, R10, R3, RZ, 0x2 ;  /* 0x000000030a0a7211 */ /* 0x000fe400078f10ff */
[----:B------:R-:W-:Y:S01]  /*0760*/  LOP3.LUT R7, R7, 0xfffffffc, RZ, 0xc0, !PT ;  /* 0xfffffffc07077812 */ /* 0x000fe200078ec0ff */
[----:B------:R-:W-:Y:S01]  /*0770*/  VOTEU.ALL UP0, P0 ;  /* 0x00000000003f7886 */ /* 0x000fe20000000000 */
[----:B--2---:R-:W-:Y:S01]  /*0780*/  I2FP.F32.U32 R11, R8 ;  /* 0x00000008000b7245 */ /* 0x004fe20000201000 */
[----:B------:R-:W-:Y:S01]  /*0790*/  VOTEU.ALL UP1, P0 ;  /* 0x00000000003f7886 */ /* 0x000fe20000020000 */
[----:B------:R-:W-:Y:S01]  /*07a0*/  LOP3.LUT R10, R10, 0x3ffffffc, RZ, 0xc0, !PT ;  /* 0x3ffffffc0a0a7812 */ /* 0x000fe200078ec0ff */
[----:B------:R-:W-:Y:S01]  /*07b0*/  IMAD.IADD R7, R2, 0x1, -R7 ;  /* 0x0000000102077824 */ /* 0x000fe200078e0a07 */
[----:B------:R-:W2:Y:S01]  /*07c0*/  @!UP0 S2UR UR7, SR_CgaCtaId ;  /* 0x00000000000789c3 */ /* 0x000ea20000008800 */
[----:B-1----:R-:W-:Y:S01]  /*07d0*/  I2FP.F32.U32 R2, UR8 ;  /* 0x0000000800027c45 */ /* 0x002fe20008201000 */
[----:B------:R-:W-:Y:S01]  /*07e0*/  FMUL R13, R11, UR4 ;  /* 0x000000040b0d7c20 */ /* 0x000fe20008400000 */
[----:B------:R-:W-:Y:S01]  /*07f0*/  ULDC UR4, c[0x0][0x150] ;  /* 0x0000540000047ab9 */ /* 0x000fe20000000800 */
[----:B------:R-:W-:Y:S01]  /*0800*/  IMAD.IADD R10, R3, 0x1, -R10 ;  /* 0x00000001030a7824 */ /* 0x000fe200078e0a0a */
[----:B------:R-:W-:Y:S01]  /*0810*/  SHF.R.S32.HI R3, RZ, 0x1f, R6 ;  /* 0x0000001fff037819 */ /* 0x000fe20000011406 */
[----:B------:R-:W-:Y:S01]  /*0820*/  FMUL R11, R2, UR4 ;  /* 0x00000004020b7c20 */ /* 0x000fe20008400000 */
[----:B------:R-:W-:Y:S01]  /*0830*/  UMOV UR4, 0x20 ;  /* 0x0000002000047882 */ /* 0x000fe20000000000 */
[----:B------:R-:W1:Y:S01]  /*0840*/  F2I.U32.TRUNC.NTZ R13, R13 ;  /* 0x0000000d000d7305 */ /* 0x000e62000020f000 */
[----:B------:R-:W-:Y:S01]  /*0850*/  LEA.HI R3, R3, R6, RZ, 0x2 ;  /* 0x0000000603037211 */ /* 0x000fe200078f10ff */
[----:B------:R-:W-:Y:S01]  /*0860*/  IMAD R7, R10, 0x4, R7 ;  /* 0x000000040a077824 */ /* 0x000fe200078e0207 */
[----:B------:R-:W-:Y:S01]  /*0870*/  @!UP0 UMOV UR6, 0x400 ;  /* 0x0000040000068882 */ /* 0x000fe20000000000 */
[----:B------:R-:W-:-:S04]  /*0880*/  @!UP0 UIADD3 UR4, -UR4, 0x100000, URZ ;  /* 0x0010000004048890 */ /* 0x000fc8000fffe13f */
[----:B------:R-:W-:Y:S02]  /*0890*/  @!UP0 USHF.L.U32 UR5, UR4, 0xb, URZ ;  /* 0x0000000b04058899 */ /* 0x000fe4000800063f */
[----:B------:R-:W-:Y:S01]  /*08a0*/  @!UP0 USHF.L.U32 UR4, UR4, 0x1, URZ ;  /* 0x0000000104048899 */ /* 0x000fe2000800063f */
[----:B------:R-:W-:Y:S01]  /*08b0*/  LOP3.LUT R3, R3, 0xfffffffc, RZ, 0xc0, !PT ;  /* 0xfffffffc03037812 */ /* 0x000fe200078ec0ff */
[C---:B------:R-:W-:Y:S01]  /*08c0*/  IMAD.SHL.U32 R2, R7.reuse, 0x4, RZ ;  /* 0x0000000407027824 */ /* 0x040fe200078e00ff */
[----:B---3--:R-:W-:Y:S01]  /*08d0*/  ISETP.EQ.U32.AND P4, PT, R14, 0x1, PT ;  /* 0x000000010e00780c */ /* 0x008fe20003f82070 */
[----:B------:R-:W3:Y:S01]  /*08e0*/  F2I.U32.TRUNC.NTZ R11, R11 ;  /* 0x0000000b000b7305 */ /* 0x000ee2000020f000 */
[----:B------:R-:W-:Y:S02]  /*08f0*/  VIADD R10, R4, 0xffffffff ;  /* 0xffffffff040a7836 */ /* 0x000fe40000000000 */
[----:B------:R-:W-:Y:S01]  /*0900*/  IMAD.IADD R6, R6, 0x1, -R3 ;  /* 0x0000000106067824 */ /* 0x000fe200078e0a03 */
[----:B------:R-:W-:-:S02]  /*0910*/  LOP3.LUT R5, R7, 0xc, R2, 0x78, !PT ;  /* 0x0000000c07057812 */ /* 0x000fc400078e7802 */
[----:B------:R-:W-:Y:S01]  /*0920*/  ISETP.GE.U32.AND P5, PT, R10, 0x2, PT ;  /* 0x000000020a00780c */ /* 0x000fe20003fa6070 */
[----:B-1----:R-:W-:Y:S01]  /*0930*/  IMAD.MOV R20, RZ, RZ, -R13 ;  /* 0x000000ffff147224 */ /* 0x002fe200078e0a0d */
[----:B--2---:R-:W-:Y:S01]  /*0940*/  @!UP0 ULEA UR6, UR7, UR6, 0x18 ;  /* 0x0000000607068291 */ /* 0x004fe2000f8ec03f */
[C---:B------:R-:W-:Y:S01]  /*0950*/  ISETP.NE.AND P1, PT, R6.reuse, 0x3, PT ;  /* 0x000000030600780c */ /* 0x040fe20003f25270 */
[----:B------:R-:W-:Y:S01]  /*0960*/  VOTEU.ALL UP0, P0 ;  /* 0x00000000003f7886 */ /* 0x000fe20000000000 */
[----:B----4-:R-:W-:Y:S01]  /*0970*/  IMAD R2, R19, R20, R8 ;  /* 0x0000001413027224 */ /* 0x010fe200078e0208 */
[----:B------:R-:W-:Y:S02]  /*0980*/  ISETP.LT.U32.AND P0, PT, R5, 0x8, !P2 ;  /* 0x000000080500780c */ /* 0x000fe40005701070 */
[----:B------:R-:W-:Y:S01]  /*0990*/  ISETP.EQ.OR P1, PT, R6, RZ, !P1 ;  /* 0x000000ff0600720c */ /* 0x000fe20004f22670 */
[----:B---3--:R-:W-:Y:S01]  /*09a0*/  IMAD.MOV R11, RZ, RZ, -R11 ;  /* 0x000000ffff0b7224 */ /* 0x008fe200078e0a0b */
[----:B------:R-:W-:-:S02]  /*09b0*/  ISETP.NE.AND P3, PT, R2, R5, PT ;  /* 0x000000050200720c */ /* 0x000fc40003f65270 */
[----:B------:R-:W-:Y:S01]  /*09c0*/  ISETP.EQ.AND P1, PT, R4, RZ, P1 ;  /* 0x000000ff0400720c */ /* 0x000fe20000f22270 */
[----:B0-----:R-:W-:Y:S01]  /*09d0*/  IMAD R11, R12, R11, UR8 ;  /* 0x000000080c0b7e24 */ /* 0x001fe2000f8e020b */
[----:B------:R-:W-:Y:S01]  /*09e0*/  ISETP.NE.AND P2, PT, R4, RZ, PT ;  /* 0x000000ff0400720c */ /* 0x000fe20003f45270 */
[----:B------:R-:W0:Y:S02]  /*09f0*/  FENCE.VIEW.ASYNC.S ;  /* 0x00000000000073c6 */ /* 0x000e240000000000 */
[----:B0-----:R0:W1:Y:S01]  /*0a00*/  @!UP0 SYNCS.EXCH.64 URZ, [UR6+0x1d0], UR4 ;  /* 0x0001d004063f85b2 */ /* 0x0010620008000100 */
[----:B------:R-:W-:Y:S02]  /*0a10*/  SEL R4, RZ, 0x1, !P1 ;  /* 0x00000001ff047807 */ /* 0x000fe40004800000 */
[----:B------:R-:W-:Y:S02]  /*0a20*/  ISETP.EQ.OR P3, PT, R11, RZ, !P3 ;  /* 0x000000ff0b00720c */ /* 0x000fe40005f62670 */
[----:B------:R-:W-:-:S02]  /*0a30*/  SEL R4, R4, 0x2, P5 ;  /* 0x0000000204047807 */ /* 0x000fc40002800000 */
[----:B------:R-:W-:Y:S01]  /*0a40*/  PLOP3.LUT P0, PT, P0, P3, PT, 0x80, 0x0 ;  /* 0x000000000000781c */ /* 0x000fe20000707070 */
[----:B------:R0:W2:Y:S01]  /*0a50*/  @!UP1 SYNCS.EXCH.64 URZ, [UR6+0x1d8], UR4 ;  /* 0x0001d804063f95b2 */ /* 0x0000a20008000100 */
[----:B------:R-:W-:Y:S01]  /*0a60*/  NOP ;  /* 0x0000000000007918 */ /* 0x000fe20000000000 */
[----:B------:R-:W-:Y:S10]  /*0a70*/  @!P4 BRA `(.L_x_4) ;  /* 0x000000000008c947 */ /* 0x000ff40003800000 */
[----:B-12---:R-:W-:Y:S01]  /*0a80*/  UCGABAR_ARV ;  /* 0x00000000000079c7 */ /* 0x006fe20008000000 */
[----:B------:R-:W-:Y:S05]  /*0a90*/  BRA `(.L_x_5) ;  /* 0x0000000000047947 */ /* 0x000fea0003800000 */
.L_x_4:
[----:B-12---:R-:W-:Y:S01]  /*0aa0*/  NOP ;  /* 0x0000000000007918 */ /* 0x006fe20000000000 */
.L_x_5:
[----:B------:R-:W1:Y:S01]  /*0ab0*/  LDC R2, c[0x0][0x65c] ;  /* 0x00019700ff027b82 */ /* 0x000e620000000800 */
[----:B------:R-:W-:Y:S01]  /*0ac0*/  IMAD.MOV.U32 R3, RZ, RZ, RZ ;  /* 0x000000ffff037224 */ /* 0x000fe200078e00ff */
[----:B-1----:R-:W-:Y:S01]  /*0ad0*/  ISETP.NE.AND P3, PT, R2, 0x1, PT ;  /* 0x000000010200780c */ /* 0x002fe20003f65270 */
[----:B------:R-:W-:-:S12]  /*0ae0*/  IMAD.U32 R2, RZ, RZ, UR8 ;  /* 0x00000008ff027e24 */ /* 0x000fd8000f8e00ff */
[----:B------:R-:W1:Y:S01]  /*0af0*/  @P3 LDC R15, c[0x0][0x10] ;  /* 0x00000400ff0f3b82 */ /* 0x000e620000000800 */
[----:B------:R-:W-:Y:S02]  /*0b00*/  @P3 IMAD.MOV.U32 R9, RZ, RZ, RZ ;  /* 0x000000ffff093224 */ /* 0x000fe400078e00ff */
[----:B------:R-:W-:-:S05]  /*0b10*/  @P3 IMAD.MOV.U32 R7, RZ, RZ, RZ ;  /* 0x000000ffff073224 */ /* 0x000fca00078e00ff */
[----:B------:R-:W2:Y:S01]  /*0b20*/  @!P3 LDC R13, c[0x0][0xc] ;  /* 0x00000300ff0dbb82 */ /* 0x000ea20000000800 */
[----:B-1----:R-:W-:-:S04]  /*0b30*/  @P3 IMAD.WIDE.U32 R14, R15, UR8, R8 ;  /* 0x000000080f0e3c25 */ /* 0x002fc8000f8e0008 */
[----:B--2---:R-:W-:-:S04]  /*0b40*/  @!P3 IMAD.WIDE.U32 R12, R8, R13, R2 ;  /* 0x0000000d080cb225 */ /* 0x004fc800078e0002 */
[----:B------:R-:W-:Y:S02]  /*0b50*/  @P3 IMAD.MOV.U32 R2, RZ, RZ, R14 ;  /* 0x000000ffff023224 */ /* 0x000fe400078e000e */
[----:B------:R-:W-:Y:S02]  /*0b60*/  @P3 IMAD.IADD R3, R15, 0x1, R7 ;  /* 0x000000010f033824 */ /* 0x000fe400078e0207 */
[----:B------:R-:W-:Y:S02]  /*0b70*/  @!P3 IMAD.MOV.U32 R2, RZ, RZ, R12 ;  /* 0x000000ffff02b224 */ /* 0x000fe400078e000c */
[----:B------:R-:W-:Y:S01]  /*0b80*/  @!P3 IMAD.MOV.U32 R3, RZ, RZ, R13 ;  /* 0x000000ffff03b224 */ /* 0x000fe200078e000d */
[----:B------:R-:W-:Y:S06]  /*0b90*/  @!P4 BRA `(.L_x_6) ;  /* 0x00000000000cc947 */ /* 0x000fec0003800000 */
[----:B------:R-:W-:Y:S01]  /*0ba0*/  UCGABAR_WAIT ;  /* 0x0000000000007dc7 */ /* 0x000fe20008000000 */
[----:B------:R-:W-:Y:S01]  /*0bb0*/  CCTL.IVALL ;  /* 0x00000000ff00798f */ /* 0x000fe20002000000 */
[----:B------:R-:W-:Y:S05]  /*0bc0*/  BRA `(.L_x_7) ;  /* 0x0000000000047947 */ /* 0x000fea0003800000 */
.L_x_6:
[----:B------:R-:W-:Y:S06]  /*0bd0*/  BAR.SYNC.DEFER_BLOCKING 0x0 ;  /* 0x0000000000007b1d */ /* 0x000fec0000010000 */
.L_x_7:
[----:B------:R-:W-:Y:S05]  /*0be0*/  @!P2 BRA `(.L_x_8) ;  /* 0x000000740008a947 */ /* 0x000fea0003800000 */
[----:B------:R-:W-:-:S13]  /*0bf0*/  ISETP.GT.U32.AND P1, PT, R10, 0x1, PT ;  /* 0x000000010a00780c */ /* 0x000fda0003f24070 */
[----:B0-----:R-:W-:Y:S05]  /*0c00*/  @P1 EXIT ;  /* 0x000000000000194d */ /* 0x001fea0003800000 */
[----:B------:R-:W-:Y:S01]  /*0c10*/  ULDC.64 UR4, c[0x0][0x650] ;  /* 0x0001940000047ab9 */ /* 0x000fe20000000a00 */
[----:B------:R-:W-:Y:S01]  /*0c20*/  PRMT R14, RZ, 0x7610, R14 ;  /* 0x00007610ff0e7816 */ /* 0x000fe2000000000e */
[----:B------:R-:W-:Y:S01]  /*0c30*/  IMAD.MOV.U32 R7, RZ, RZ, -0x1 ;  /* 0xffffffffff077424 */ /* 0x000fe200078e00ff */
[----:B------:R-:W-:Y:S01]  /*0c40*/  ISETP.GE.U32.AND P1, PT, R2, UR4, PT ;  /* 0x0000000402007c0c */ /* 0x000fe2000bf26070 */
[----:B------:R-:W-:Y:S02]  /*0c50*/  IMAD.MOV.U32 R10, RZ, RZ, -0x1 ;  /* 0xffffffffff0a7424 */ /* 0x000fe400078e00ff */
[----:B------:R-:W-:Y:S01]  /*0c60*/  IMAD.MOV.U32 R6, RZ, RZ, -0x1 ;  /* 0xffffffffff067424 */ /* 0x000fe200078e00ff */
[----:B------:R-:W-:-:S13]  /*0c70*/  ISETP.GE.U32.AND.EX P1, PT, R3, UR5, PT, P1 ;  /* 0x0000000503007c0c */ /* 0x000fda000bf26110 */
[----:B------:R-:W-:Y:S05]  /*0c80*/  @P1 BRA `(.L_x_9) ;  /* 0x0000000400281947 */ /* 0x000fea0003800000 */
[----:B------:R-:W0:Y:S01]  /*0c90*/  LDC.64 R22, c[0x0][0x628] ;  /* 0x00018a00ff167b82 */ /* 0x000e220000000a00 */
[----:B------:R-:W-:Y:S02]  /*0ca0*/  IMAD.MOV.U32 R6, RZ, RZ, R2 ;  /* 0x000000ffff067224 */ /* 0x000fe400078e0002 */
[----:B------:R-:W-:-:S05]  /*0cb0*/  IMAD.MOV.U32 R7, RZ, RZ, R3 ;  /* 0x000000ffff077224 */ /* 0x000fca00078e0003 */
[----:B------:R-:W1:Y:S08]  /*0cc0*/  LDC R10, c[0x0][0x630] ;  /* 0x00018c00ff0a7b82 */ /* 0x000e700000000800 */
[----:B------:R-:W2:Y:S01]  /*0cd0*/  LDC.64 R24, c[0x0][0x620] ;  /* 0x00018800ff187b82 */ /* 0x000ea20000000a00 */
[----:B0-----:R-:W-:-:S04]  /*0ce0*/  ISETP.NE.U32.AND P1, PT, R22, RZ, PT ;  /* 0x000000ff1600720c */ /* 0x001fc80003f25070 */
[----:B------:R-:W-:-:S13]  /*0cf0*/  ISETP.NE.AND.EX P1, PT, R23, RZ, PT, P1 ;  /* 0x000000ff1700720c */ /* 0x000fda0003f25310 */
[----:B-12---:R-:W-:Y:S05]  /*0d00*/  @!P1 BRA `(.L_x_10) ;  /* 0x0000000000289947 */ /* 0x006fea0003800000 */
[----:B------:R-:W0:Y:S02]  /*0d10*/  LDC R15, c[0x0][0x634] ;  /* 0x00018d00ff0f7b82 */ /* 0x000e240000000800 */
[----:B0-----:R-:W-:-:S05]  /*0d20*/  IADD3 R15, P1, R2, R15, RZ ;  /* 0x0000000f020f7210 */ /* 0x001fca0007f3e0ff */
[----:B------:R-:W-:-:S04]  /*0d30*/  IMAD.X R17, RZ, RZ, R3, P1 ;  /* 0x000000ffff117224 */ /* 0x000fc800008e0603 */
[----:B------:R-:W-:-:S04]  /*0d40*/  IMAD.WIDE.U32 R6, R17, R22, RZ ;  /* 0x0000001611067225 */ /* 0x000fc800078e00ff */
[----:B------:R-:W-:-:S04]  /*0d50*/  IMAD.WIDE.U32 R12, P1, R15, R23, R6 ;  /* 0x000000170f0c7225 */ /* 0x000fc80007820006 */
[----:B------:R-:W-:-:S04]  /*0d60*/  IMAD.WIDE.U32 R6, R15, R22, RZ ;  /* 0x000000160f067225 */ /* 0x000fc800078e00ff */
[----:B------:R-:W-:Y:S01]  /*0d70*/  IMAD.X R15, RZ, RZ, RZ, P1 ;  /* 0x000000ffff0f7224 */ /* 0x000fe200008e06ff */
[----:B------:R-:W-:Y:S01]  /*0d80*/  IADD3 RZ, P1, R7, R12, RZ ;  /* 0x0000000c07ff7210 */ /* 0x000fe20007f3e0ff */
[----:B------:R-:W-:-:S04]  /*0d90*/  IMAD.MOV.U32 R14, RZ, RZ, R13 ;  /* 0x000000ffff0e7224 */ /* 0x000fc800078e000d */
[----:B------:R-:W-:-:S08]  /*0da0*/  IMAD.WIDE.U32.X R6, R17, R23, R14, P1 ;  /* 0x0000001711067225 */ /* 0x000fd000008e040e */
.L_x_10:
[----:B------:R-:W0:Y:S01]  /*0db0*/  LDC.64 R22, c[0x0][0x640] ;  /* 0x00019000ff167b82 */ /* 0x000e220000000a00 */
[--C-:B------:R-:W-:Y:S01]  /*0dc0*/  SHF.R.U64 R26, R6, R10, R7.reuse ;  /* 0x0000000a061a7219 */ /* 0x100fe20000001207 */
[----:B------:R-:W-:Y:S01]  /*0dd0*/  IMAD R20, R19, R20, R8 ;  /* 0x0000001413147224 */ /* 0x000fe200078e0208 */
[----:B------:R-:W-:Y:S01]  /*0de0*/  SHF.R.U32.HI R6, RZ, R10, R7 ;  /* 0x0000000aff067219 */ /* 0x000fe20000011607 */
[----:B------:R-:W-:Y:S01]  /*0df0*/  IMAD.MOV.U32 R19, RZ, RZ, 0x1 ;  /* 0x00000001ff137424 */ /* 0x000fe200078e00ff */
[----:B------:R-:W-:-:S03]  /*0e00*/  IADD3 R9, P1, RZ, -R26, RZ ;  /* 0x8000001aff097210 */ /* 0x000fc60007f3e0ff */
[----:B------:R-:W1:Y:S02]  /*0e10*/  LDC R12, c[0x0][0x618] ;  /* 0x00018600ff0c7b82 */ /* 0x000e640000000800 */
[----:B------:R-:W-:-:S04]  /*0e20*/  IMAD.X R7, RZ, RZ, ~R6, P1 ;  /* 0x000000ffff077224 */ /* 0x000fc800008e0e06 */
[-C--:B------:R-:W-:Y:S02]  /*0e30*/  IMAD R10, R7, R24.reuse, RZ ;  /* 0x00000018070a7224 */ /* 0x080fe400078e02ff */
[----:B------:R-:W2:Y:S01]  /*0e40*/  LDC R16, c[0x0][0x608] ;  /* 0x00018200ff107b82 */ /* 0x000ea20000000800 */
[----:B------:R-:W-:-:S04]  /*0e50*/  IMAD.WIDE.U32 R6, R9, R24, R2 ;  /* 0x0000001809067225 */ /* 0x000fc800078e0002 */
[----:B------:R-:W-:-:S03]  /*0e60*/  IMAD R9, R9, R25, R10 ;  /* 0x0000001909097224 */ /* 0x000fc600078e020a */
[----:B------:R-:W3:Y:S01]  /*0e70*/  LDC R18, c[0x0][0x658] ;  /* 0x00019600ff127b82 */ /* 0x000ee20000000800 */
[----:B------:R-:W-:Y:S01]  /*0e80*/  IMAD.IADD R7, R7, 0x1, R9 ;  /* 0x0000000107077824 */ /* 0x000fe200078e0209 */
[----:B0-----:R-:W-:Y:S01]  /*0e90*/  ISETP.NE.U32.AND P1, PT, R22, RZ, PT ;  /* 0x000000ff1600720c */ /* 0x001fe20003f25070 */
[----:B------:R-:W-:-:S03]  /*0ea0*/  IMAD.MOV.U32 R9, RZ, RZ, -0x1 ;  /* 0xffffffffff097424 */ /* 0x000fc600078e00ff */
[----:B------:R-:W-:Y:S02]  /*0eb0*/  ISETP.NE.AND.EX P1, PT, R23, RZ, PT, P1 ;  /* 0x000000ff1700720c */ /* 0x000fe40003f25310 */
[----:B------:R-:W0:Y:S01]  /*0ec0*/  LDC R17, c[0x0][0x600] ;  /* 0x00018000ff117b82 */ /* 0x000e220000000800 */
[-CC-:B-1----:R-:W-:Y:S02]  /*0ed0*/  SHF.R.U64 R14, R6, R12.reuse, R7.reuse ;  /* 0x0000000c060e7219 */ /* 0x182fe40000001207 */
[----:B------:R-:W-:-:S05]  /*0ee0*/  SHF.R.U32.HI R7, RZ, R12, R7 ;  /* 0x0000000cff077219 */ /* 0x000fca0000011607 */
[----:B------:R-:W1:Y:S01]  /*0ef0*/  LDC R21, c[0x0][0x648] ;  /* 0x00019200ff157b82 */ /* 0x000e620000000800 */
[-CC-:B--2---:R-:W-:Y:S02]  /*0f00*/  SHF.R.U64 R27, R14, R16.reuse, R7.reuse ;  /* 0x000000100e1b7219 */ /* 0x184fe40000001207 */
[----:B------:R-:W-:-:S05]  /*0f10*/  SHF.R.U32.HI R7, RZ, R16, R7 ;  /* 0x00000010ff077219 */ /* 0x000fca0000011607 */
[----:B------:R-:W2:Y:S01]  /*0f20*/  LDC R25, c[0x0][0x638] ;  /* 0x00018e00ff197b82 */ /* 0x000ea20000000800 */
[-C--:B---3--:R-:W-:Y:S02]  /*0f30*/  SHF.L.U32 R6, R9, R18.reuse, RZ ;  /* 0x0000001209067219 */ /* 0x088fe400000006ff */
[--C-:B------:R-:W-:Y:S02]  /*0f40*/  SHF.R.U64 R16, R27, R18, R7.reuse ;  /* 0x000000121b107219 */ /* 0x100fe40000001207 */
[----:B------:R-:W-:Y:S02]  /*0f50*/  LOP3.LUT R10, RZ, R6, RZ, 0x33, !PT ;  /* 0x00000006ff0a7212 */ /* 0x000fe400078e33ff */
[----:B------:R-:W-:Y:S01]  /*0f60*/  SHF.R.U32.HI R7, RZ, R18, R7 ;  /* 0x00000012ff077219 */ /* 0x000fe20000011607 */
[----:B------:R-:W3:Y:S01]  /*0f70*/  LDC R24, c[0x0][0x610] ;  /* 0x00018400ff187b82 */ /* 0x000ee20000000800 */
[----:B------:R-:W-:Y:S01]  /*0f80*/  IMAD.MOV.U32 R6, RZ, RZ, R16 ;  /* 0x000000ffff067224 */ /* 0x000fe200078e0010 */
[----:B------:R-:W-:Y:S06]  /*0f90*/  @!P1 BRA `(.L_x_11) ;  /* 0x0000000000289947 */ /* 0x000fec0003800000 */
[----:B------:R-:W4:Y:S02]  /*0fa0*/  LDC R13, c[0x0][0x64c] ;  /* 0x00019300ff0d7b82 */ /* 0x000f240000000800 */
[----:B----4-:R-:W-:-:S05]  /*0fb0*/  IADD3 R13, P1, R16, R13, RZ ;  /* 0x0000000d100d7210 */ /* 0x010fca0007f3e0ff */
        /* <DEDUP_REMOVED lines=8> */
.L_x_11:
[----:B-1----:R-:W-:Y:S01]  /*1040*/  SHF.R.U64 R8, R6, R21, R7 ;  /* 0x0000001506087219 */ /* 0x002fe20000001207 */
[----:B0-----:R-:W-:Y:S01]  /*1050*/  VIADD R9, R17, 0xffffffff ;  /* 0xffffffff11097836 */ /* 0x001fe20000000000 */
[----:B------:R-:W-:Y:S02]  /*1060*/  SHF.L.U32 R6, R19, R18, RZ ;  /* 0x0000001213067219 */ /* 0x000fe400000006ff */
[----:B------:R-:W-:Y:S01]  /*1070*/  LOP3.LUT R7, R27, R10, RZ, 0xc0, !PT ;  /* 0x0000000a1b077212 */ /* 0x000fe200078ec0ff */
[----:B------:R-:W-:Y:S01]  /*1080*/  IMAD.MOV R10, RZ, RZ, -R8 ;  /* 0x000000ffff0a7224 */ /* 0x000fe200078e0a08 */
[----:B------:R-:W-:Y:S02]  /*1090*/  SEL R11, R11, R20, !P3 ;  /* 0x000000140b0b7207 */ /* 0x000fe40005800000 */
[----:B------:R-:W-:Y:S01]  /*10a0*/  LOP3.LUT R9, R14, R9, RZ, 0xc0, !PT ;  /* 0x000000090e097212 */ /* 0x000fe200078ec0ff */
[----:B------:R-:W-:Y:S02]  /*10b0*/  IMAD R8, R6, R8, R7 ;  /* 0x0000000806087224 */ /* 0x000fe400078e0207 */
[----:B--2---:R-:W-:-:S02]  /*10c0*/  IMAD R6, R10, R25, R16 ;  /* 0x000000190a067224 */ /* 0x004fc400078e0210 */
[----:B---3--:R-:W-:Y:S02]  /*10d0*/  IMAD R11, R8, R24, R11 ;  /* 0x00000018080b7224 */ /* 0x008fe400078e020b */
[----:B------:R-:W-:Y:S02]  /*10e0*/  IMAD R6, R6, R17, R9 ;  /* 0x0000001106067224 */ /* 0x000fe400078e0209 */
[----:B------:R-:W-:-:S03]  /*10f0*/  IMAD.MOV.U32 R14, RZ, RZ, 0x1 ;  /* 0x00000001ff0e7424 */ /* 0x000fc600078e00ff */
[----:B------:R-:W-:Y:S02]  /*1100*/  SEL R10, R6, R11, !P3 ;  /* 0x0000000b060a7207 */ /* 0x000fe40005800000 */
[----:B------:R-:W-:Y:S01]  /*1110*/  SEL R7, R11, R6, !P3 ;  /* 0x000000060b077207 */ /* 0x000fe20005800000 */
[----:B------:R-:W-:-:S07]  /*1120*/  IMAD.MOV.U32 R6, RZ, RZ, R26 ;  /* 0x000000ffff067224 */ /* 0x000fce00078e001a */
.L_x_9:
[----:B------:R-:W-:-:S08]  /*1130*/  NOP ;  /* 0x0000000000007918 */ /* 0x000fd00000000000 */
[----:B------:R-:W0:Y:S02]  /*1140*/  USETMAXREG.TRY_ALLOC.CTAPOOL UP0, 0xe8 ;  /* 0x000000e8000079c8 */ /* 0x000e240008000600 */
[----:B0-----:R-:W-:-:S13]  /*1150*/  PLOP3.LUT P1, PT, PT, PT, UP0, 0x80, 0x0 ;  /* 0x000000000000781c */ /* 0x001fda0003f2f008 */
[----:B------:R-:W-:Y:S05]  /*1160*/  @!P1 BRA `(.L_x_9) ;  /* 0xfffffffc00f09947 */ /* 0x000fea000383ffff */
[----:B------:R-:W-:Y:S01]  /*1170*/  ULDC.64 UR4, c[0x0][0x598] ;  /* 0x0001660000047ab9 */ /* 0x000fe20000000a00 */
[----:B------:R-:W-:Y:S01]  /*1180*/  ULDC.64 UR18, c[0x0][0x208] ;  /* 0x0000820000127ab9 */ /* 0x000fe20000000a00 */
[----:B------:R-:W-:-:S04]  /*1190*/  ISETP.NE.U32.AND P1, PT, RZ, UR4, PT ;  /* 0x00000004ff007c0c */ /* 0x000fc8000bf25070 */
[----:B------:R-:W-:-:S13]  /*11a0*/  ISETP.NE.AND.EX P1, PT, RZ, UR5, PT, P1 ;  /* 0x00000005ff007c0c */ /* 0x000fda000bf25310 */
[----:B------:R-:W-:Y:S05]  /*11b0*/  @!P1 BRA `(.L_x_12) ;  /* 0x00000000001c9947 */ /* 0x000fea0003800000 */
[----:B------:R-:W0:Y:S02]  /*11c0*/  LDC.64 R8, c[0x0][0x598] ;  /* 0x00016600ff087b82 */ /* 0x000e240000000a00 */
[----:B0-----:R-:W2:Y:S02]  /*11d0*/  LDG.E.64 R8, desc[UR18][R8.64] ;  /* 0x0000001208087981 */ /* 0x001ea4000c1e1b00 */
[----:B--2---:R-:W-:-:S04]  /*11e0*/  ISETP.NE.U32.AND P1, PT, R8, RZ, PT ;  /* 0x000000ff0800720c */ /* 0x004fc80003f25070 */
[----:B------:R-:W-:-:S13]  /*11f0*/  ISETP.NE.AND.EX P1, PT, R9, RZ, PT, P1 ;  /* 0x000000ff0900720c */ /* 0x000fda0003f25310 */
[----:B------:R-:W-:Y:S05]  /*1200*/  @!P1 BRA `(.L_x_12) ;  /* 0x0000000000089947 */ /* 0x000fea0003800000 */
[----:B------:R0:W5:Y:S01]  /*1210*/  LD.E R8, desc[UR18][R8.64] ;  /* 0x0000001208087980 */ /* 0x000162000c101900 */
[----:B------:R-:W-:Y:S05]  /*1220*/  BRA `(.L_x_13) ;  /* 0x0000000000207947 */ /* 0x000fea0003800000 */
.L_x_12:
[----:B------:R-:W-:Y:S02]  /*1230*/  ULDC.64 UR4, c[0x0][0x588] ;  /* 0x0001620000047ab9 */ /* 0x000fe40000000a00 */
[----:B------:R-:W-:-:S04]  /*1240*/  ISETP.NE.U32.AND P1, PT, RZ, UR4, PT ;  /* 0x00000004ff007c0c */ /* 0x000fc8000bf25070 */
[----:B------:R-:W-:-:S13]  /*1250*/  ISETP.NE.AND.EX P1, PT, RZ, UR5, PT, P1 ;  /* 0x00000005ff007c0c */ /* 0x000fda000bf25310 */
[----:B------:R-:W-:Y:S05]  /*1260*/  @!P1 BRA `(.L_x_14) ;  /* 0x00000000000c9947 */ /* 0x000fea0003800000 */
[----:B------:R-:W0:Y:S02]  /*1270*/  LDC.64 R8, c[0x0][0x588] ;  /* 0x00016200ff087b82 */ /* 0x000e240000000a00 */
[----:B0-----:R1:W5:Y:S01]  /*1280*/  LDG.E R8, desc[UR18][R8.64] ;  /* 0x0000001208087981 */ /* 0x001362000c1e1900 */
[----:B------:R-:W-:Y:S05]  /*1290*/  BRA `(.L_x_13) ;  /* 0x0000000000047947 */ /* 0x000fea0003800000 */
.L_x_14:
[----:B------:R-:W2:Y:S02]  /*12a0*/  LDC R8, c[0x0][0x580] ;  /* 0x00016000ff087b82 */ /* 0x000ea40000000800 */
.L_x_13:
[----:B------:R-:W-:Y:S02]  /*12b0*/  ULDC.64 UR4, c[0x0][0x5a0] ;  /* 0x0001680000047ab9 */ /* 0x000fe40000000a00 */
[----:B------:R-:W-:-:S04]  /*12c0*/  ISETP.NE.U32.AND P1, PT, RZ, UR4, PT ;  /* 0x00000004ff007c0c */ /* 0x000fc8000bf25070 */
[----:B------:R-:W-:-:S13]  /*12d0*/  ISETP.NE.AND.EX P1, PT, RZ, UR5, PT, P1 ;  /* 0x00000005ff007c0c */ /* 0x000fda000bf25310 */
[----:B------:R-:W-:Y:S05]  /*12e0*/  @!P1 BRA `(.L_x_15) ;  /* 0x00000000001c9947 */ /* 0x000fea0003800000 */
[----:B------:R-:W3:Y:S02]  /*12f0*/  LDC.64 R12, c[0x0][0x5a0] ;  /* 0x00016800ff0c7b82 */ /* 0x000ee40000000a00 */
[----:B---3--:R-:W3:Y:S02]  /*1300*/  LDG.E.64 R12, desc[UR18][R12.64] ;  /* 0x000000120c0c7981 */ /* 0x008ee4000c1e1b00 */
[----:B---3--:R-:W-:-:S04]  /*1310*/  ISETP.NE.U32.AND P1, PT, R12, RZ, PT ;  /* 0x000000ff0c00720c */ /* 0x008fc80003f25070 */
[----:B------:R-:W-:-:S13]  /*1320*/  ISETP.NE.AND.EX P1, PT, R13, RZ, PT, P1 ;  /* 0x000000ff0d00720c */ /* 0x000fda0003f25310 */
[----:B------:R-:W-:Y:S05]  /*1330*/  @!P1 BRA `(.L_x_15) ;  /* 0x0000000000089947 */ /* 0x000fea0003800000 */
[----:B01----:R0:W5:Y:S01]  /*1340*/  LD.E R9, desc[UR18][R12.64] ;  /* 0x000000120c097980 */ /* 0x003162000c101900 */
[----:B------:R-:W-:Y:S05]  /*1350*/  BRA `(.L_x_16) ;  /* 0x0000000000207947 */ /* 0x000fea0003800000 */
.L_x_15:
[----:B------:R-:W-:Y:S02]  /*1360*/  ULDC.64 UR4, c[0x0][0x590] ;  /* 0x0001640000047ab9 */ /* 0x000fe40000000a00 */
[----:B------:R-:W-:-:S04]  /*1370*/  ISETP.NE.U32.AND P1, PT, RZ, UR4, PT ;  /* 0x00000004ff007c0c */ /* 0x000fc8000bf25070 */
[----:B------:R-:W-:-:S13]  /*1380*/  ISETP.NE.AND.EX P1, PT, RZ, UR5, PT, P1 ;  /* 0x00000005ff007c0c */ /* 0x000fda000bf25310 */
[----:B------:R-:W-:Y:S05]  /*1390*/  @!P1 BRA `(.L_x_17) ;  /* 0x00000000000c9947 */ /* 0x000fea0003800000 */
[----:B------:R-:W0:Y:S02]  /*13a0*/  LDC.64 R12, c[0x0][0x590] ;  /* 0x00016400ff0c7b82 */ /* 0x000e240000000a00 */
[----:B01----:R1:W5:Y:S01]  /*13b0*/  LDG.E R9, desc[UR18][R12.64] ;  /* 0x000000120c097981 */ /* 0x003362000c1e1900 */
[----:B------:R-:W-:Y:S05]  /*13c0*/  BRA `(.L_x_16) ;  /* 0x0000000000047947 */ /* 0x000fea0003800000 */
.L_x_17:
[----:B01----:R-:W3:Y:S02]  /*13d0*/  LDC R9, c[0x0][0x584] ;  /* 0x00016100ff097b82 */ /* 0x003ee40000000800 */
.L_x_16:
[----:B------:R-:W-:-:S13]  /*13e0*/  LOP3.LUT P1, RZ, R14, 0xff, RZ, 0xc0, !PT ;  /* 0x000000ff0eff7812 */ /* 0x000fda000782c0ff */
[----:B------:R-:W-:Y:S05]  /*13f0*/  @!P1 EXIT ;  /* 0x000000000000994d */ /* 0x000fea0003800000 */
[----:B------:R-:W-:Y:S01]  /*1400*/  ULDC UR4, c[0x0][0x28c] ;  /* 0x0000a30000047ab9 */ /* 0x000fe20000000800 */
[----:B------:R-:W-:Y:S01]  /*1410*/  LOP3.LUT R143, R4, 0x1, RZ, 0xfc, !PT ;  /* 0x00000001048f7812 */ /* 0x000fe200078efcff */
[----:B------:R-:W-:-:S04]  /*1420*/  UIADD3 UR4, UR4, 0x1f, URZ ;  /* 0x0000001f04047890 */ /* 0x000fc8000fffe03f */
[----:B------:R-:W-:-:S04]  /*1430*/  USHF.R.S32.HI UR5, URZ, 0x1f, UR4 ;  /* 0x0000001f3f057899 */ /* 0x000fc80008011404 */
[----:B------:R-:W-:-:S03]  /*1440*/  ULEA.HI UR5, UR5, UR4, URZ, 0x5 ;  /* 0x0000000405057291 */ /* 0x000fc6000f8f283f */
[----:B------:R-:W-:Y:S01]  /*1450*/  UMOV UR4, URZ ;  /* 0x0000003f00047c82 */ /* 0x000fe20008000000 */
[----:B------:R-:W-:-:S03]  /*1460*/  USHF.R.S32.HI UR9, URZ, 0x5, UR5 ;  /* 0x000000053f097899 */ /* 0x000fc60008011405 */
[----:B------:R-:W-:-:S09]  /*1470*/  UMOV UR5, URZ ;  /* 0x0000003f00057c82 */ /* 0x000fd20008000000 */
.L_x_172:
[----:B------:R-:W-:Y:S01]  /*1480*/  LOP3.LUT R11, R0, 0x80, RZ, 0xc0, !PT ;  /* 0x00000080000b7812 */ /* 0x000fe200078ec0ff */
[----:B------:R-:W4:Y:S01]  /*1490*/  S2UR UR13, SR_CgaCtaId ;  /* 0x00000000000d79c3 */ /* 0x000f220000008800 */
[----:B------:R-:W-:Y:S01]  /*14a0*/  UMOV UR12, 0x400 ;  /* 0x00000400000c7882 */ /* 0x000fe20000000000 */
[----:B------:R-:W-:Y:S01]  /*14b0*/  UMOV UR6, URZ ;  /* 0x0000003f00067c82 */ /* 0x000fe20008000000 */
[----:B------:R-:W-:Y:S01]  /*14c0*/  SHF.R.U32.HI R11, RZ, 0x7, R11 ;  /* 0x00000007ff0b7819 */ /* 0x000fe2000001160b */
[----:B------:R-:W-:Y:S01]  /*14d0*/  UMOV UR7, URZ ;  /* 0x0000003f00077c82 */ /* 0x000fe20008000000 */
[----:B------:R-:W-:Y:S01]  /*14e0*/  UMOV UR16, UR5 ;  /* 0x0000000500107c82 */ /* 0x000fe20008000000 */
[----:B------:R-:W-:Y:S02]  /*14f0*/  CS2R R16, SRZ ;  /* 0x0000000000107805 */ /* 0x000fe4000001ff00 */
[----:B------:R-:W-:Y:S01]  /*1500*/  CS2R R14, SRZ ;  /* 0x00000000000e7805 */ /* 0x000fe2000001ff00 */
[----:B01----:R-:W0:Y:S01]  /*1510*/  LDC R12, c[0x0][0x28c] ;  /* 0x0000a300ff0c7b82 */ /* 0x003e220000000800 */
[----:B------:R-:W1:Y:S01]  /*1520*/  SHFL.IDX PT, R11, R11, RZ, 0x1f ;  /* 0x00001fff0b0b7589 */ /* 0x000e6200000e0000 */
[----:B------:R-:W-:-:S02]  /*1530*/  CS2R R18, SRZ ;  /* 0x0000000000127805 */ /* 0x000fc4000001ff00 */
[----:B------:R-:W-:Y:S02]  /*1540*/  CS2R R20, SRZ ;  /* 0x0000000000147805 */ /* 0x000fe4000001ff00 */
[----:B------:R-:W-:Y:S02]  /*1550*/  CS2R R22, SRZ ;  /* 0x0000000000167805 */ /* 0x000fe4000001ff00 */
[----:B------:R-:W-:Y:S02]  /*1560*/  CS2R R88, SRZ ;  /* 0x0000000000587805 */ /* 0x000fe4000001ff00 */
[----:B------:R-:W-:Y:S02]  /*1570*/  CS2R R90, SRZ ;  /* 0x00000000005a7805 */ /* 0x000fe4000001ff00 */
[----:B------:R-:W-:Y:S02]  /*1580*/  CS2R R92, SRZ ;  /* 0x00000000005c7805 */ /* 0x000fe4000001ff00 */
        /* <DEDUP_REMOVED lines=16> */
[----:B0-----:R-:W-:Y:S02]  /*1690*/  ISETP.GE.AND P1, PT, R12, 0x1, PT ;  /* 0x000000010c00780c */ /* 0x001fe40003f26270 */
[----:B------:R-:W-:Y:S02]  /*16a0*/  CS2R R126, SRZ ;  /* 0x00000000007e7805 */ /* 0x000fe4000001ff00 */
[----:B-1----:R-:W-:-:S02]  /*16b0*/  R2UR UR8, R11 ;  /* 0x000000000b0872ca */ /* 0x002fc400000e0000 */
[----:B------:R-:W-:Y:S02]  /*16c0*/  CS2R R128, SRZ ;  /* 0x0000000000807805 */ /* 0x000fe4000001ff00 */
[----:B------:R-:W-:Y:S02]  /*16d0*/  CS2R R130, SRZ ;  /* 0x0000000000827805 */ /* 0x000fe4000001ff00 */
[----:B------:R-:W-:Y:S02]  /*16e0*/  CS2R R132, SRZ ;  /* 0x0000000000847805 */ /* 0x000fe4000001ff00 */
[----:B------:R-:W-:Y:S02]  /*16f0*/  CS2R R134, SRZ ;  /* 0x0000000000867805 */ /* 0x000fe4000001ff00 */
[----:B------:R-:W-:Y:S02]  /*1700*/  CS2R R136, SRZ ;  /* 0x0000000000887805 */ /* 0x000fe4000001ff00 */
[----:B------:R-:W-:-:S02]  /*1710*/  CS2R R138, SRZ ;  /* 0x00000000008a7805 */ /* 0x000fc4000001ff00 */
[----:B------:R-:W-:Y:S01]  /*1720*/  CS2R R140, SRZ ;  /* 0x00000000008c7805 */ /* 0x000fe2000001ff00 */
[----:B------:R-:W-:Y:S01]  /*1730*/  IMAD.U32 R144, RZ, RZ, UR4 ;  /* 0x00000004ff907e24 */ /* 0x000fe2000f8e00ff */
[----:B--23--:R-:W-:Y:S02]  /*1740*/  CS2R R24, SRZ ;  /* 0x0000000000187805 */ /* 0x00cfe4000001ff00 */
[----:B------:R-:W-:Y:S02]  /*1750*/  CS2R R26, SRZ ;  /* 0x00000000001a7805 */ /* 0x000fe4000001ff00 */
[----:B------:R-:W-:Y:S02]  /*1760*/  CS2R R28, SRZ ;  /* 0x00000000001c7805 */ /* 0x000fe4000001ff00 */
[----:B------:R-:W-:Y:S01]  /*1770*/  CS2R R30, SRZ ;  /* 0x00000000001e7805 */ /* 0x000fe2000001ff00 */
[----:B------:R-:W-:Y:S01]  /*1780*/  ULEA.HI UR10, UR8, UR8, URZ, 0x1 ;  /* 0x00000008080a7291 */ /* 0x000fe2000f8f083f */
[----:B------:R-:W-:-:S02]  /*1790*/  CS2R R32, SRZ ;  /* 0x0000000000207805 */ /* 0x000fc4000001ff00 */
[----:B------:R-:W-:Y:S02]  /*17a0*/  CS2R R34, SRZ ;  /* 0x0000000000227805 */ /* 0x000fe4000001ff00 */
[----:B------:R-:W-:Y:S01]  /*17b0*/  CS2R R36, SRZ ;  /* 0x0000000000247805 */ /* 0x000fe2000001ff00 */
[----:B------:R-:W-:Y:S01]  /*17c0*/  ULOP3.LUT UR11, UR10, 0x1ffffe, URZ, 0xc0, !UPT ;  /* 0x001ffffe0a0b7892 */ /* 0x000fe2000f8ec03f */
[----:B------:R-:W-:Y:S01]  /*17d0*/  CS2R R38, SRZ ;  /* 0x0000000000267805 */ /* 0x000fe2000001ff00 */
[----:B----4-:R-:W-:Y:S01]  /*17e0*/  ULEA UR10, UR13, UR12, 0x18 ;  /* 0x0000000c0d0a7291 */ /* 0x010fe2000f8ec03f */
[----:B------:R-:W-:Y:S01]  /*17f0*/  CS2R R40, SRZ ;  /* 0x0000000000287805 */ /* 0x000fe2000001ff00 */
[----:B------:R-:W-:Y:S01]  /*1800*/  UIADD3 UR11, UR8, -UR11, URZ ;  /* 0x8000000b080b7290 */ /* 0x000fe2000fffe03f */
[----:B------:R-:W-:Y:S02]  /*1810*/  CS2R R42, SRZ ;  /* 0x00000000002a7805 */ /* 0x000fe4000001ff00 */
[----:B------:R-:W-:Y:S01]  /*1820*/  CS2R R44, SRZ ;  /* 0x00000000002c7805 */ /* 0x000fe2000001ff00 */
[----:B------:R-:W-:Y:S01]  /*1830*/  UMOV UR8, URZ ;  /* 0x0000003f00087c82 */ /* 0x000fe20008000000 */
[----:B------:R-:W-:Y:S01]  /*1840*/  ULEA UR11, UR11, UR10, 0xb ;  /* 0x0000000a0b0b7291 */ /* 0x000fe2000f8e583f */
[----:B------:R-:W-:-:S02]  /*1850*/  CS2R R46, SRZ ;  /* 0x00000000002e7805 */ /* 0x000fc4000001ff00 */
[----:B------:R-:W-:Y:S02]  /*1860*/  CS2R R48, SRZ ;  /* 0x0000000000307805 */ /* 0x000fe4000001ff00 */
[----:B------:R-:W-:Y:S01]  /*1870*/  CS2R R50, SRZ ;  /* 0x0000000000327805 */ /* 0x000fe2000001ff00 */
[----:B------:R-:W-:Y:S01]  /*1880*/  UIADD3 UR11, UR11, 0x280, URZ ;  /* 0x000002800b0b7890 */ /* 0x000fe2000fffe03f */
[----:B------:R-:W-:Y:S02]  /*1890*/  CS2R R52, SRZ ;  /* 0x0000000000347805 */ /* 0x000fe4000001ff00 */
[----:B------:R-:W-:Y:S02]  /*18a0*/  CS2R R54, SRZ ;  /* 0x0000000000367805 */ /* 0x000fe4000001ff00 */
[----:B------:R-:W-:Y:S01]  /*18b0*/  CS2R R56, SRZ ;  /* 0x0000000000387805 */ /* 0x000fe2000001ff00 */
[----:B------:R-:W-:Y:S01]  /*18c0*/  USHF.R.U32.HI UR11, URZ, 0x4, UR11 ;  /* 0x000000043f0b7899 */ /* 0x000fe2000801160b */
[----:B------:R-:W-:-:S02]  /*18d0*/  CS2R R58, SRZ ;  /* 0x00000000003a7805 */ /* 0x000fc4000001ff00 */
[----:B------:R-:W-:Y:S02]  /*18e0*/  CS2R R60, SRZ ;  /* 0x00000000003c7805 */ /* 0x000fe4000001ff00 */
[----:B------:R-:W-:Y:S01]  /*18f0*/  CS2R R62, SRZ ;  /* 0x00000000003e7805 */ /* 0x000fe2000001ff00 */
[----:B------:R-:W-:Y:S01]  /*1900*/  ULOP3.LUT UR11, UR11, 0x3fff, URZ, 0xc0, !UPT ;  /* 0x00003fff0b0b7892 */ /* 0x000fe2000f8ec03f */
        /* <DEDUP_REMOVED lines=11> */
[----:B------:R-:W-:Y:S01]  /*19c0*/  CS2R R86, SRZ ;  /* 0x0000000000567805 */ /* 0x000fe2000001ff00 */
[----:B------:R-:W-:Y:S06]  /*19d0*/  @!P1 BRA `(.L_x_18) ;  /* 0x0000000800189947 */ /* 0x000fec0003800000 */
[----:B------:R-:W-:-:S13]  /*19e0*/  ISETP.NE.AND P2, PT, R143, 0x3, PT ;  /* 0x000000038f00780c */ /* 0x000fda0003f45270 */
[----:B------:R-:W-:Y:S05]  /*19f0*/  @!P2 BRA `(.L_x_19) ;  /* 0x000000000004a947 */ /* 0x000fea0003800000 */
[----:B------:R-:W-:Y:S01]  /*1a00*/  BPT.TRAP 0x1 ;  /* 0x000000040000795c */ /* 0x000fe20000300000 */
.L_x_19:
[----:B------:R-:W-:Y:S01]  /*1a10*/  ULEA UR6, UR5, UR10, 0x3 ;  /* 0x0000000a05067291 */ /* 0x000fe2000f8e183f */
[----:B------:R-:W-:-:S05]  /*1a20*/  IMAD.U32 R11, RZ, RZ, UR4 ;  /* 0x00000004ff0b7e24 */ /* 0x000fca000f8e00ff */
[----:B------:R-:W-:-:S04]  /*1a30*/  SHF.L.U32 R11, R11, 0x1f, RZ ;  /* 0x0000001f0b0b7819 */ /* 0x000fc800000006ff */
[----:B------:R0:W1:Y:S01]  /*1a40*/  SYNCS.PHASECHK.TRANS64.TRYWAIT P1, [UR6], R11 ;  /* 0x0000000bff0075a7 */ /* 0x0000620008020146 */
[----:B------:R-:W-:Y:S05]  /*1a50*/  @!P2 BRA `(.L_x_20) ;  /* 0x000000000004a947 */ /* 0x000fea0003800000 */
[----:B------:R-:W-:Y:S01]  /*1a60*/  BPT.TRAP 0x1 ;  /* 0x000000040000795c */ /* 0x000fe20000300000 */
.L_x_20:
[----:B-1----:R-:W-:Y:S05]  /*1a70*/  @P1 BRA `(.L_x_21) ;  /* 0x0000000000081947 */ /* 0x002fea0003800000 */
[----:B------:R-:W1:Y:S02]  /*1a80*/  SYNCS.PHASECHK.TRANS64.TRYWAIT P1, [UR6], R11 ;  /* 0x0000000bff0075a7 */ /* 0x000e640008020146 */
[----:B-1----:R-:W-:Y:S05]  /*1a90*/  @!P1 BRA `(.L_x_22) ;  /* 0x0000008800149947 */ /* 0x002fea0003800000 */
.L_x_21:
[----:B------:R-:W-:Y:S01]  /*1aa0*/  UIADD3 UR6, UR10, 0x1c280, URZ ;  /* 0x0001c2800a067890 */ /* 0x000fe2000fffe03f */
[----:B------:R-:W-:Y:S01]  /*1ab0*/  WARPGROUP.ARRIVE ;  /* 0x00000000000079c5 */ /* 0x000fe20000000000 */
[----:B------:R-:W-:Y:S01]  /*1ac0*/  ULDC UR7, c[0x0][0x50c] ;  /* 0x0001430000077ab9 */ /* 0x000fe20000000800 */
[----:B------:R-:W-:Y:S01]  /*1ad0*/  ULOP3.LUT UR12, UR11, 0x10000, URZ, 0xfc, !UPT ;  /* 0x000100000b0c7892 */ /* 0x000fe2000f8efc3f */
[----:B------:R-:W-:Y:S01]  /*1ae0*/  CS2R R16, SRZ ;  /* 0x0000000000107805 */ /* 0x000fe2000001ff00 */
[----:B------:R-:W-:Y:S01]  /*1af0*/  UISETP.NE.AND UP0, UPT, UR7, 0x1, UPT ;  /* 0x000000010700788c */ /* 0x000fe2000bf05270 */
[----:B------:R-:W-:Y:S01]  /*1b00*/  CS2R R14, SRZ ;  /* 0x00000000000e7805 */ /* 0x000fe2000001ff00 */
[----:B------:R-:W-:Y:S01]  /*1b10*/  USHF.R.U32.HI UR6, URZ, 0x4, UR6 ;  /* 0x000000043f067899 */ /* 0x000fe20008011606 */
[----:B------:R-:W-:Y:S01]  /*1b20*/  CS2R R18, SRZ ;  /* 0x0000000000127805 */ /* 0x000fe2000001ff00 */
[----:B------:R-:W-:Y:S01]  /*1b30*/  USEL UR7, URZ, 0x1, UP0 ;  /* 0x000000013f077887 */ /* 0x000fe20008000000 */
[----:B------:R-:W-:Y:S01]  /*1b40*/  CS2R R20, SRZ ;  /* 0x0000000000147805 */ /* 0x000fe2000001ff00 */
[----:B------:R-:W-:Y:S01]  /*1b50*/  ULOP3.LUT UR6, UR6, 0x3fff, URZ, 0xc0, !UPT ;  /* 0x00003fff06067892 */ /* 0x000fe2000f8ec03f */
[----:B------:R-:W-:Y:S01]  /*1b60*/  CS2R R22, SRZ ;  /* 0x0000000000167805 */ /* 0x000fe2000001ff00 */
[----:B------:R-:W-:Y:S01]  /*1b70*/  ULEA UR12, UR5, UR12, 0x8 ;  /* 0x0000000c050c7291 */ /* 0x000fe2000f8e403f */
[----:B------:R-:W-:Y:S01]  /*1b80*/  CS2R R88, SRZ ;  /* 0x0000000000587805 */ /* 0x000fe2000001ff00 */
[----:B------:R-:W-:Y:S01]  /*1b90*/  ULOP3.LUT UR6, UR6, 0x10000, URZ, 0xfc, !UPT ;  /* 0x0001000006067892 */ /* 0x000fe2000f8efc3f */
[----:B------:R-:W-:Y:S01]  /*1ba0*/  ISETP.NE.AND P1, PT, RZ, UR7, PT ;  /* 0x00000007ff007c0c */ /* 0x000fe2000bf25270 */
[----:B------:R-:W-:Y:S01]  /*1bb0*/  UMOV UR13, 0xc0000010 ;  /* 0xc0000010000d7882 */ /* 0x000fe20000000000 */
[----:B------:R-:W-:Y:S01]  /*1bc0*/  UMOV UR15, 0xc0000010 ;  /* 0xc0000010000f7882 */ /* 0x000fe20000000000 */
[----:B------:R-:W-:Y:S01]  /*1bd0*/  ULEA UR14, UR5, UR6, 0x8 ;  /* 0x00000006050e7291 */ /* 0x000fe2000f8e403f */
[----:B------:R-:W-:-:S02]  /*1be0*/  CS2R R90, SRZ ;  /* 0x00000000005a7805 */ /* 0x000fc4000001ff00 */
[----:B------:R-:W-:Y:S01]  /*1bf0*/  CS2R R92, SRZ ;  /* 0x00000000005c7805 */ /* 0x000fe2000001ff00 */
[----:B------:R-:W-:Y:S01]  /*1c00*/  UMOV UR6, 0x1 ;  /* 0x0000000100067882 */ /* 0x000fe20000000000 */
[----:B------:R-:W-:Y:S02]  /*1c10*/  CS2R R94, SRZ ;  /* 0x00000000005e7805 */ /* 0x000fe4000001ff00 */
[----:B------:R-:W-:Y:S02]  /*1c20*/  CS2R R96, SRZ ;  /* 0x0000000000607805 */ /* 0x000fe4000001ff00 */
[----:B------:R-:W-:Y:S02]  /*1c30*/  CS2R R98, SRZ ;  /* 0x0000000000627805 */ /* 0x000fe4000001ff00 */
[----:B------:R-:W-:Y:S02]  /*1c40*/  CS2R R100, SRZ ;  /* 0x0000000000647805 */ /* 0x000fe4000001ff00 */
[----:B------:R-:W-:Y:S01]  /*1c50*/  CS2R R102, SRZ ;  /* 0x0000000000667805 */ /* 0x000fe2000001ff00 */
[----:B------:R-:W-:Y:S01]  /*1c60*/  QGMMA.64x128x32.F32.E4M3.E4M3 R24, gdesc[UR12], RZ, !UPT, gsb0 ;  /* 0x01e000000c1879f3 */ /* 0x000fe2000c0008ff */
        /* <DEDUP_REMOVED lines=18> */
[----:B------:R-:W-:Y:S01]  /*1d90*/  CS2R R140, SRZ ;  /* 0x00000000008c7805 */ /* 0x000fe2000001ff00 */
[----:B------:R-:W-:Y:S06]  /*1da0*/  @!P1 BRA `(.L_x_23) ;  /* 0x0000000400089947 */ /* 0x000fec0003800000 */
[----:B------:R-:W-:Y:S02]  /*1db0*/  WARPGROUP.DEPBAR.LE gsb0, 0x0 ;  /* 0x00008000000079c5 */ /* 0x000fe40000010000 */
[----:B------:R-:W-:-:S01]  /*1dc0*/  FADD R141, RZ, R24 ;  /* 0x00000018ff8d7221 */ /* 0x000fc20000000000 */
[----:B------:R-:W-:Y:S01]  /*1dd0*/  FADD R140, RZ, R25 ;  /* 0x00000019ff8c7221 */ /* 0x000fe20000000000 */
        /* <DEDUP_REMOVED lines=62> */
[----:B------:R-:W-:-:S06]  /*21c0*/  UMOV UR6, URZ ;  /* 0x0000003f00067c82 */ /* 0x000fcc0008000000 */
.L_x_23:
[----:B------:R-:W-:-:S04]  /*21d0*/  UIADD3 UR16, UR5, 0x1, URZ ;  /* 0x0000000105107890 */ /* 0x000fc8000fffe03f */
[----:B------:R-:W-:-:S04]  /*21e0*/  UISETP.NE.AND UP0, UPT, UR16, 0x1c, UPT ;  /* 0x0000001c1000788c */ /* 0x000fc8000bf05270 */
[----:B------:R-:W-:Y:S02]  /*21f0*/  USEL UR8, URZ, 0x1, UP0 ;  /* 0x000000013f087887 */ /* 0x000fe40008000000 */
[----:B------:R-:W-:Y:S02]  /*2200*/  USEL UR16, UR16, URZ, UP0 ;  /* 0x0000003f10107287 */ /* 0x000fe40008000000 */
[----:B------:R-:W-:-:S06]  /*2210*/  ULOP3.LUT UR8, UR4, UR8, URZ, 0x3c, !UPT ;  /* 0x0000000804087292 */ /* 0x000fcc000f8e3c3f */
[----:B------:R-:W-:Y:S01]  /*2220*/  IMAD.U32 R144, RZ, RZ, UR8 ;  /* 0x00000008ff907e24 */ /* 0x000fe2000f8e00ff */
[----:B------:R-:W-:-:S06]  /*2230*/  UMOV UR8, 0x1 ;  /* 0x0000000100087882 */ /* 0x000fcc0000000000 */
.L_x_18:
[----:B------:R-:W-:-:S04]  /*2240*/  UISETP.LT.AND UP0, UPT, UR9, 0x1, UPT ;  /* 0x000000010900788c */ /* 0x000fc8000bf01270 */
[----:B------:R-:W-:-:S04]  /*2250*/  USEL UR12, UR9, 0x1, UP0 ;  /* 0x00000001090c7887 */ /* 0x000fc80008000000 */
[----:B------:R-:W-:-:S04]  /*2260*/  UIADD3 UR12, UR9, -UR12, URZ ;  /* 0x8000000c090c7290 */ /* 0x000fc8000fffe03f */
[----:B------:R-:W-:-:S06]  /*2270*/  UISETP.GE.AND UP0, UPT, UR12, 0x1, UPT ;  /* 0x000000010c00788c */ /* 0x000fcc000bf06270 */
[----:B------:R-:W-:-:S13]  /*2280*/  PLOP3.LUT P1, PT, PT, PT, UP0, 0x80, 0x0 ;  /* 0x000000000000781c */ /* 0x000fda0003f2f008 */
[----:B------:R-:W-:Y:S05]  /*2290*/  @!P1 BRA `(.L_x_24) ;  /* 0x0000000400f09947 */ /* 0x000fea0003800000 */
[----:B01----:R-:W-:Y:S01]  /*22a0*/  IMAD.U32 R11, RZ, RZ, UR12 ;  /* 0x0000000cff0b7e24 */ /* 0x003fe2000f8e00ff */
[----:B------:R-:W-:Y:S01]  /*22b0*/  ULDC UR17, c[0x0][0x50c] ;  /* 0x0001430000117ab9 */ /* 0x000fe20000000800 */
[----:B------:R-:W-:-:S07]  /*22c0*/  IMAD.U32 R12, RZ, RZ, UR5 ;  /* 0x00000005ff0c7e24 */ /* 0x000fce000f8e00ff */
.L_x_32:
[----:B------:R-:W-:-:S13]  /*22d0*/  ISETP.NE.AND P2, PT, R143, 0x3, PT ;  /* 0x000000038f00780c */ /* 0x000fda0003f45270 */
[----:B0-----:R-:W-:Y:S05]  /*22e0*/  @!P2 BRA `(.L_x_25) ;  /* 0x000000000004a947 */ /* 0x001fea0003800000 */
[----:B------:R-:W-:Y:S01]  /*22f0*/  BPT.TRAP 0x1 ;  /* 0x000000040000795c */ /* 0x000fe20000300000 */
.L_x_25:
[----:B------:R-:W0:Y:S01]  /*2300*/  S2UR UR12, SR_CgaCtaId ;  /* 0x00000000000c79c3 */ /* 0x000e220000008800 */
[----:B------:R-:W-:Y:S01]  /*2310*/  UMOV UR10, 0x400 ;  /* 0x00000400000a7882 */ /* 0x000fe20000000000 */
[----:B------:R-:W-:Y:S01]  /*2320*/  SHF.L.U32 R13, R144, 0x1f, RZ ;  /* 0x0000001f900d7819 */ /* 0x000fe200000006ff */
[----:B0-----:R-:W-:-:S04]  /*2330*/  ULEA UR10, UR12, UR10, 0x18 ;  /* 0x0000000a0c0a7291 */ /* 0x001fc8000f8ec03f */
[----:B------:R-:W-:-:S09]  /*2340*/  ULEA UR12, UR16, UR10, 0x3 ;  /* 0x0000000a100c7291 */ /* 0x000fd2000f8e183f */
[----:B------:R0:W1:Y:S01]  /*2350*/  SYNCS.PHASECHK.TRANS64.TRYWAIT P1, [UR12], R13 ;  /* 0x0000000dff0075a7 */ /* 0x000062000802014c */
[----:B------:R-:W-:Y:S05]  /*2360*/  @!P2 BRA `(.L_x_26) ;  /* 0x000000000004a947 */ /* 0x000fea0003800000 */
[----:B------:R-:W-:Y:S01]  /*2370*/  BPT.TRAP 0x1 ;  /* 0x000000040000795c */ /* 0x000fe20000300000 */
.L_x_26:
[----:B-1----:R-:W-:Y:S05]  /*2380*/  @P1 BRA `(.L_x_27) ;  /* 0x0000000000081947 */ /* 0x002fea0003800000 */
[----:B------:R-:W1:Y:S02]  /*2390*/  SYNCS.PHASECHK.TRANS64.TRYWAIT P1, [UR12], R13 ;  /* 0x0000000dff0075a7 */ /* 0x000e64000802014c */
[----:B-1----:R-:W-:Y:S05]  /*23a0*/  @!P1 BRA `(.L_x_28) ;  /* 0x0000007c00e89947 */ /* 0x002fea0003800000 */
.L_x_27:
[----:B------:R-:W-:Y:S01]  /*23b0*/  UIADD3 UR12, UR10, 0x1c280, URZ ;  /* 0x0001c2800a0c7890 */ /* 0x000fe2000fffe03f */
[----:B------:R-:W-:Y:S01]  /*23c0*/  WARPGROUP.ARRIVE ;  /* 0x00000000000079c5 */ /* 0x000fe20000000000 */
[----:B------:R-:W-:Y:S02]  /*23d0*/  UISETP.NE.AND UP0, UPT, UR7, URZ, UPT ;  /* 0x0000003f0700728c */ /* 0x000fe4000bf05270 */
[----:B------:R-:W-:Y:S02]  /*23e0*/  USHF.R.U32.HI UR12, URZ, 0x4, UR12 ;  /* 0x000000043f0c7899 */ /* 0x000fe4000801160c */
[----:B------:R-:W-:Y:S02]  /*23f0*/  USEL UR8, UR8, URZ, !UP0 ;  /* 0x0000003f08087287 */ /* 0x000fe4000c000000 */
[----:B------:R-:W-:Y:S02]  /*2400*/  ULOP3.LUT UR7, UR12, 0x3fff, URZ, 0xc0, !UPT ;  /* 0x00003fff0c077892 */ /* 0x000fe4000f8ec03f */
[----:B------:R-:W-:-:S02]  /*2410*/  ULOP3.LUT UR12, UR11, 0x10000, URZ, 0xfc, !UPT ;  /* 0x000100000b0c7892 */ /* 0x000fc4000f8efc3f */
[----:B------:R-:W-:Y:S02]  /*2420*/  ULOP3.LUT UR7, UR7, 0x10000, URZ, 0xfc, !UPT ;  /* 0x0001000007077892 */ /* 0x000fe4000f8efc3f */
[----:B------:R-:W-:Y:S02]  /*2430*/  UISETP.NE.U32.AND UP0, UPT, UR8, URZ, UPT ;  /* 0x0000003f0800728c */ /* 0x000fe4000bf05070 */
[----:B------:R-:W-:Y:S02]  /*2440*/  ULEA UR12, UR16, UR12, 0x8 ;  /* 0x0000000c100c7291 */ /* 0x000fe4000f8e403f */
[----:B------:R-:W-:Y:S01]  /*2450*/  ULEA UR14, UR16, UR7, 0x8 ;  /* 0x00000007100e7291 */ /* 0x000fe2000f8e403f */
[----:B------:R-:W-:Y:S01]  /*2460*/  UMOV UR13, 0xc0000010 ;  /* 0xc0000010000d7882 */ /* 0x000fe20000000000 */
[----:B------:R-:W-:Y:S01]  /*2470*/  UMOV UR15, 0xc0000010 ;  /* 0xc0000010000f7882 */ /* 0x000fe20000000000 */
[----:B------:R-:W-:-:S06]  /*2480*/  UIADD3 UR6, UR6, 0x1, URZ ;  /* 0x0000000106067890 */ /* 0x000fcc000fffe03f */
[----:B------:R-:W-:Y:S01]  /*2490*/  QGMMA.64x128x32.F32.E4M3.E4M3 R24, gdesc[UR12], R24, UP0, gsb0 ;  /* 0x01e000000c1879f3 */ /* 0x000fe2000b800818 */
[----:B------:R-:W-:-:S04]  /*24a0*/  UISETP.NE.AND UP0, UPT, UR6, UR17, UPT ;  /* 0x000000110600728c */ /* 0x000fc8000bf05270 */
[----:B------:R-:W-:-:S06]  /*24b0*/  USEL UR7, URZ, 0x1, UP0 ;  /* 0x000000013f077887 */ /* 0x000fcc0008000000 */
[----:B------:R-:W-:Y:S01]  /*24c0*/  ISETP.NE.AND P1, PT, RZ, UR7, PT ;  /* 0x00000007ff007c0c */ /* 0x000fe2000bf25270 */
[----:B------:R-:W-:-:S12]  /*24d0*/  WARPGROUP.DEPBAR.LE gsb0, 0x1 ;  /* 0x00008000000079c5 */ /* 0x000fd80000010100 */
[----:B------:R-:W-:Y:S05]  /*24e0*/  @!P1 BRA `(.L_x_29) ;  /* 0x0000000400089947 */ /* 0x000fea0003800000 */
[----:B------:R-:W-:Y:S02]  /*24f0*/  WARPGROUP.DEPBAR.LE gsb0, 0x0 ;  /* 0x00008000000079c5 */ /* 0x000fe40000010000 */
[----:B------:R-:W-:-:S01]  /*2500*/  FADD R141, R24, R141 ;  /* 0x0000008d188d7221 */ /* 0x000fc20000000000 */
[----:B------:R-:W-:Y:S01]  /*2510*/  FADD R140, R25, R140 ;  /* 0x0000008c198c7221 */ /* 0x000fe20000000000 */
        /* <DEDUP_REMOVED lines=62> */
[----:B------:R-:W-:-:S06]  /*2900*/  UMOV UR6, URZ ;  /* 0x0000003f00067c82 */ /* 0x000fcc0008000000 */
.L_x_29:
[----:B------:R-:W-:Y:S05]  /*2910*/  @!P2 BRA `(.L_x_30) ;  /* 0x000000000004a947 */ /* 0x000fea0003800000 */
[----:B------:R-:W-:Y:S01]  /*2920*/  BPT.TRAP 0x1 ;  /* 0x000000040000795c */ /* 0x000fe20000300000 */
.L_x_30:
[----:B01----:R-:W-:Y:S02]  /*2930*/  @P0 LEA R13, R12, UR10, 0x3 ;  /* 0x0000000a0c0d0c11 */ /* 0x003fe4000f8e18ff */
[----:B------:R-:W-:-:S03]  /*2940*/  ISETP.GT.U32.AND P1, PT, R4, 0x1, PT ;  /* 0x000000010400780c */ /* 0x000fc60003f24070 */
[----:B------:R-:W-:-:S05]  /*2950*/  @P0 VIADD R142, R13, 0xe0 ;  /* 0x000000e00d8e0836 */ /* 0x000fca0000000000 */
[----:B------:R-:W-:-:S04]  /*2960*/  @P0 PRMT R142, R5, 0x654, R142 ;  /* 0x00000654058e0816 */ /* 0x000fc8000000008e */
[----:B------:R0:W-:Y:S01]  /*2970*/  @P0 SYNCS.ARRIVE.TRANS64.RED.A1T0 RZ, [R142+URZ], RZ ;  /* 0x000000ff8eff09a7 */ /* 0x0001e2000810043f */
[----:B------:R-:W-:Y:S05]  /*2980*/  @P1 BRA `(.L_x_31) ;  /* 0x0000000000041947 */ /* 0x000fea0003800000 */
[----:B------:R-:W-:Y:S01]  /*2990*/  BPT.TRAP 0x1 ;  /* 0x000000040000795c */ /* 0x000fe20000300000 */
.L_x_31:
[----:B------:R-:W-:Y:S01]  /*29a0*/  UIADD3 UR16, UR16, 0x1, URZ ;  /* 0x0000000110107890 */ /* 0x000fe2000fffe03f */
[C---:B------:R-:W-:Y:S01]  /*29b0*/  ISETP.GT.AND P2, PT, R11.reuse, 0x1, PT ;  /* 0x000000010b00780c */ /* 0x040fe20003f44270 */
[----:B------:R-:W-:Y:S02]  /*29c0*/  VIADD R12, R12, 0x1 ;  /* 0x000000010c0c7836 */ /* 0x000fe40000000000 */
[----:B------:R-:W-:Y:S01]  /*29d0*/  UISETP.NE.AND UP0, UPT, UR16, 0x1c, UPT ;  /* 0x0000001c1000788c */ /* 0x000fe2000bf05270 */
[----:B------:R-:W-:Y:S02]  /*29e0*/  VIADD R11, R11, 0xffffffff ;  /* 0xffffffff0b0b7836 */ /* 0x000fe40000000000 */
[C---:B------:R-:W-:Y:S01]  /*29f0*/  ISETP.NE.AND P1, PT, R12.reuse, 0x1c, PT ;  /* 0x0000001c0c00780c */ /* 0x040fe20003f25270 */
[----:B------:R-:W-:Y:S02]  /*2a00*/  USEL UR8, URZ, 0x1, UP0 ;  /* 0x000000013f087887 */ /* 0x000fe40008000000 */
[----:B------:R-:W-:Y:S01]  /*2a10*/  USEL UR16, UR16, URZ, UP0 ;  /* 0x0000003f10107287 */ /* 0x000fe20008000000 */
[----:B------:R-:W-:-:S03]  /*2a20*/  SEL R12, R12, RZ, P1 ;  /* 0x000000ff0c0c7207 */ /* 0x000fc60000800000 */
[----:B------:R-:W-:Y:S01]  /*2a30*/  LOP3.LUT R144, R144, UR8, RZ, 0x3c, !PT ;  /* 0x0000000890907c12 */ /* 0x000fe2000f8e3cff */
[----:B------:R-:W-:Y:S01]  /*2a40*/  UMOV UR8, 0x1 ;  /* 0x0000000100087882 */ /* 0x000fe20000000000 */
[----:B------:R-:W-:Y:S06]  /*2a50*/  @P2 BRA `(.L_x_32) ;  /* 0xfffffff8001c2947 */ /* 0x000fec000383ffff */
.L_x_24:
[----:B------:R-:W-:Y:S01]  /*2a60*/  UISETP.NE.AND UP0, UPT, UR6, URZ, UPT ;  /* 0x0000003f0600728c */ /* 0x000fe2000bf05270 */
[----:B01----:R-:W0:Y:S03]  /*2a70*/  LDC R11, c[0x0][0x28c] ;  /* 0x0000a300ff0b7b82 */ /* 0x003e260000000800 */
[----:B------:R-:W-:-:S06]  /*2a80*/  USEL UR6, URZ, 0x1, !UP0 ;  /* 0x000000013f067887 */ /* 0x000fcc000c000000 */
[----:B------:R-:W-:Y:S02]  /*2a90*/  ISETP.NE.AND P1, PT, RZ, UR6, PT ;  /* 0x00000006ff007c0c */ /* 0x000fe4000bf25270 */
[----:B0-----:R-:W-:-:S11]  /*2aa0*/  ISETP.GE.AND P2, PT, R11, 0x1, PT ;  /* 0x000000010b00780c */ /* 0x001fd60003f46270 */
[----:B------:R-:W-:Y:S05]  /*2ab0*/  @!P1 BRA `(.L_x_33) ;  /* 0x0000000400049947 */ /* 0x000fea0003800000 */
[----:B------:R-:W-:Y:S02]  /*2ac0*/  WARPGROUP.DEPBAR.LE gsb0, 0x0 ;  /* 0x00008000000079c5 */ /* 0x000fe40000010000 */
[----:B------:R-:W-:Y:S01]  /*2ad0*/  FADD R141, R24, R141 ;  /* 0x0000008d188d7221 */ /* 0x000fe20000000000 */
        /* <DEDUP_REMOVED lines=62> */
[----:B------:R-:W-:-:S07]  /*2ec0*/  FADD R16, R16, R87 ;  /* 0x0000005710107221 */ /* 0x000fce0000000000 */
.L_x_33:
[----:B------:R-:W-:Y:S02]  /*2ed0*/  WARPGROUP.DEPBAR.LE gsb0, 0x0 ;  /* 0x00008000000079c5 */ /* 0x000fe40000010000 */
[----:B------:R-:W-:Y:S05]  /*2ee0*/  @!P2 BRA `(.L_x_34) ;  /* 0x000000000050a947 */ /* 0x000fea0003800000 */
[----:B------:R-:W-:-:S13]  /*2ef0*/  ISETP.NE.AND P1, PT, R143, 0x3, PT ;  /* 0x000000038f00780c */ /* 0x000fda0003f25270 */
[----:B------:R-:W-:Y:S05]  /*2f00*/  @!P1 BRA `(.L_x_35) ;  /* 0x0000000000049947 */ /* 0x000fea0003800000 */
[----:B------:R-:W-:Y:S01]  /*2f10*/  BPT.TRAP 0x1 ;  /* 0x000000040000795c */ /* 0x000fe20000300000 */
.L_x_35:
[----:B------:R-:W-:Y:S01]  /*2f20*/  BSSY B0, `(.L_x_36) ;  /* 0x000000e000007945 */ /* 0x000fe20003800000 */
[----:B------:R-:W-:-:S03]  /*2f30*/  ISETP.GT.U32.AND P1, PT, R4, 0x1, PT ;  /* 0x000000010400780c */ /* 0x000fc60003f24070 */
[----:B------:R-:W-:Y:S10]  /*2f40*/  @!P0 BRA `(.L_x_37) ;  /* 0x00000000002c8947 */ /* 0x000ff40003800000 */
[----:B------:R-:W-:-:S04]  /*2f50*/  UISETP.LT.AND UP0, UPT, UR9, 0x1, UPT ;  /* 0x000000010900788c */ /* 0x000fc8000bf01270 */
[----:B------:R-:W-:-:S04]  /*2f60*/  USEL UR8, UR9, 0x1, UP0 ;  /* 0x0000000109087887 */ /* 0x000fc80008000000 */
[----:B------:R-:W-:-:S04]  /*2f70*/  UIADD3 UR8, UR5, UR9, -UR8 ;  /* 0x0000000905087290 */ /* 0x000fc8000fffe808 */
[----:B------:R-:W-:-:S04]  /*2f80*/  USHF.R.U32.HI UR6, URZ, 0x2, UR8 ;  /* 0x000000023f067899 */ /* 0x000fc80008011608 */
[----:B------:R-:W-:-:S04]  /*2f90*/  UIMAD.WIDE.U32 UR6, UR6, 0x24924925, URZ ;  /* 0x24924925060678a5 */ /* 0x000fc8000f8e003f */
[----:B------:R-:W-:-:S04]  /*2fa0*/  UIMAD UR6, UR7, -0x1c, UR8 ;  /* 0xffffffe4070678a4 */ /* 0x000fc8000f8e0208 */
[----:B------:R-:W-:-:S04]  /*2fb0*/  ULEA UR6, UR6, UR10, 0x3 ;  /* 0x0000000a06067291 */ /* 0x000fc8000f8e183f */
[----:B------:R-:W-:-:S06]  /*2fc0*/  UIADD3 UR6, UR6, 0xe0, URZ ;  /* 0x000000e006067890 */ /* 0x000fcc000fffe03f */
[----:B------:R-:W-:-:S05]  /*2fd0*/  IMAD.U32 R12, RZ, RZ, UR6 ;  /* 0x00000006ff0c7e24 */ /* 0x000fca000f8e00ff */
[----:B------:R-:W-:-:S04]  /*2fe0*/  PRMT R11, R5, 0x654, R12 ;  /* 0x00000654050b7816 */ /* 0x000fc8000000000c */
[----:B------:R0:W-:Y:S03]  /*2ff0*/  SYNCS.ARRIVE.TRANS64.RED.A1T0 RZ, [R11+URZ], RZ ;  /* 0x000000ff0bff79a7 */ /* 0x0001e6000810043f */
.L_x_37:
[----:B------:R-:W-:Y:S05]  /*3000*/  BSYNC B0 ;  /* 0x0000000000007941 */ /* 0x000fea0003800000 */
.L_x_36:
[----:B------:R-:W-:Y:S05]  /*3010*/  @P1 BRA `(.L_x_34) ;  /* 0x0000000000041947 */ /* 0x000fea0003800000 */
[----:B------:R-:W-:Y:S01]  /*3020*/  BPT.TRAP 0x1 ;  /* 0x000000040000795c */ /* 0x000fe20000300000 */
.L_x_34:
[----:B------:R-:W1:Y:S01]  /*3030*/  LDC R25, c[0x0][0x288] ;  /* 0x0000a200ff197b82 */ /* 0x000e620000000800 */
[----:B------:R-:W-:Y:S01]  /*3040*/  IMAD.SHL.U32 R31, R10, 0x80, RZ ;  /* 0x000000800a1f7824 */ /* 0x000fe200078e00ff */
[--C-:B0-----:R-:W-:Y:S01]  /*3050*/  SHF.R.U32.HI R11, RZ, 0x2, R0.reuse ;  /* 0x00000002ff0b7819 */ /* 0x101fe20000011600 */
[----:B------:R-:W-:Y:S01]  /*3060*/  UIADD3 UR5, UR9, UR5, URZ ;  /* 0x0000000509057290 */ /* 0x000fe2000fffe03f */
[C---:B------:R-:W-:Y:S01]  /*3070*/  LOP3.LUT R13, R0.reuse, 0x60, RZ, 0xc0, !PT ;  /* 0x00000060000d7812 */ /* 0x040fe200078ec0ff */
[----:B------:R-:W-:Y:S01]  /*3080*/  IMAD.SHL.U32 R33, R7, 0x80, RZ ;  /* 0x0000008007217824 */ /* 0x000fe200078e00ff */
[----:B------:R-:W-:Y:S01]  /*3090*/  SHF.R.U32.HI R24, RZ, 0x7, R0 ;  /* 0x00000007ff187819 */ /* 0x000fe20000011600 */
[----:B------:R-:W-:Y:S01]  /*30a0*/  UISETP.GT.U32.AND UP0, UPT, UR5, 0x1b, UPT ;  /* 0x0000001b0500788c */ /* 0x000fe2000bf04070 */
[----:B------:R-:W-:Y:S01]  /*30b0*/  LOP3.LUT R12, R11, 0x7, RZ, 0xc0, !PT ;  /* 0x000000070b0c7812 */ /* 0x000fe200078ec0ff */
[----:B------:R-:W-:Y:S01]  /*30c0*/  IMAD.SHL.U32 R28, R0, 0x2, RZ ;  /* 0x00000002001c7824 */ /* 0x000fe200078e00ff */
[----:B------:R-:W-:Y:S01]  /*30d0*/  SHF.R.U32.HI R27, RZ, 0x1, R13 ;  /* 0x00000001ff1b7819 */ /* 0x000fe2000001160d */
[----:B------:R-:W-:Y:S01]  /*30e0*/  ULDC UR12, c[0x0][0x284] ;  /* 0x0000a100000c7ab9 */ /* 0x000fe20000000800 */
[----:B------:R-:W-:Y:S01]  /*30f0*/  LOP3.LUT R11, R24, 0x1, RZ, 0xc0, !PT ;  /* 0x00000001180b7812 */ /* 0x000fe200078ec0ff */
[----:B------:R-:W-:Y:S01]  /*3100*/  UISETP.LT.U32.AND UP0, UPT, UR9, 0x1c, UP0 ;  /* 0x0000001c0900788c */ /* 0x000fe20008701070 */
[----:B------:R-:W-:Y:S01]  /*3110*/  IADD3 R26, RZ, -R27, -R12 ;  /* 0x8000001bff1a7210 */ /* 0x000fe20007ffe80c */
[----:B------:R-:W-:Y:S01]  /*3120*/  UISETP.GE.U32.AND UP1, UPT, UR9, 0x1c, UPT ;  /* 0x0000001c0900788c */ /* 0x000fe2000bf26070 */
[----:B------:R-:W-:Y:S01]  /*3130*/  SHF.R.S32.HI R32, RZ, 0x1f, R6 ;  /* 0x0000001fff207819 */ /* 0x000fe20000011406 */
[----:B------:R-:W-:Y:S01]  /*3140*/  IMAD.SHL.U32 R13, R11, 0x40, RZ ;  /* 0x000000400b0d7824 */ /* 0x000fe200078e00ff */
[----:B------:R-:W-:Y:S01]  /*3150*/  LOP3.LUT R28, R31, 0x6, R28, 0xf8, !PT ;  /* 0x000000061f1c7812 */ /* 0x000fe200078ef81c */
[----:B------:R-:W-:Y:S01]  /*3160*/  ULDC.64 UR10, c[0x0][0x5d0] ;  /* 0x00017400000a7ab9 */ /* 0x000fe20000000a00 */
[----:B------:R-:W-:Y:S01]  /*3170*/  LOP3.LUT R24, R0, 0x3, RZ, 0xc0, !PT ;  /* 0x0000000300187812 */ /* 0x000fe200078ec0ff */
[----:B------:R-:W-:Y:S01]  /*3180*/  USHF.R.U32.HI UR6, URZ, 0x2, UR5 ;  /* 0x000000023f067899 */ /* 0x000fe20008011605 */
[----:B------:R-:W-:Y:S01]  /*3190*/  IMAD R26, R11, -0x40, R26 ;  /* 0xffffffc00b1a7824 */ /* 0x000fe200078e021a */
[----:B------:R-:W-:Y:S01]  /*31a0*/  USEL UR8, URZ, 0x1, !UP0 ;  /* 0x000000013f087887 */ /* 0x000fe2000c000000 */
[----:B-1----:R-:W-:Y:S01]  /*31b0*/  ISETP.GE.AND P1, PT, R31, R25, PT ;  /* 0x000000191f00720c */ /* 0x002fe20003f26270 */
[----:B------:R-:W-:Y:S01]  /*31c0*/  IMAD R11, R32, UR10, RZ ;  /* 0x0000000a200b7c24 */ /* 0x000fe2000f8e02ff */
[----:B------:R-:W-:Y:S01]  /*31d0*/  SHF.R.S32.HI R29, RZ, 0x1f, R28 ;  /* 0x0000001fff1d7819 */ /* 0x000fe2000001141c */
[----:B------:R-:W-:Y:S01]  /*31e0*/  UIMAD.WIDE.U32 UR6, UR6, 0x24924925, URZ ;  /* 0x24924925060678a5 */ /* 0x000fe2000f8e003f */
[----:B------:R-:W-:Y:S01]  /*31f0*/  ISETP.GE.OR P1, PT, R33, UR12, P1 ;  /* 0x0000000c21007c0c */ /* 0x000fe20008f26670 */
[----:B------:R-:W-:Y:S01]  /*3200*/  ULOP3.LUT UR4, UR4, UR8, URZ, 0x3c, !UPT ;  /* 0x0000000804047292 */ /* 0x000fe2000f8e3c3f */
[----:B------:R-:W-:Y:S01]  /*3210*/  LOP3.LUT R13, R13, 0x40, R12, 0xe2, !PT ;  /* 0x000000400d0d7812 */ /* 0x000fe200078ee20c */
[----:B------:R-:W-:Y:S01]  /*3220*/  IMAD R12, R24, -0x2, R25 ;  /* 0xfffffffe180c7824 */ /* 0x000fe200078e0219 */
[----:B------:R-:W-:Y:S01]  /*3230*/  UIMAD UR5, UR7, -0x1c, UR5 ;  /* 0xffffffe4070578a4 */ /* 0x000fe2000f8e0205 */
[----:B------:R-:W-:Y:S01]  /*3240*/  IMAD.WIDE R24, R7, 0x80, RZ ;  /* 0x0000008007187825 */ /* 0x000fe200078e02ff */
[----:B------:R-:W-:Y:S01]  /*3250*/  @UP1 ULOP3.LUT UR4, UR4, 0x1, UR7, 0x78, !UPT ;  /* 0x0000000104041892 */ /* 0x000fe2000f8e7807 */
[----:B------:R-:W-:-:S02]  /*3260*/  IADD3 R33, -R33, UR12, R26 ;  /* 0x0000000c21217c10 */ /* 0x000fc4000fffe11a */
[----:B------:R-:W-:Y:S01]  /*3270*/  IMAD R7, R6, UR11, R11 ;  /* 0x0000000b06077c24 */ /* 0x000fe2000f8e020b */
[----:B------:R-:W-:Y:S01]  /*3280*/  LOP3.LUT R35, R24, R13, R27, 0xfe, !PT ;  /* 0x0000000d18237212 */ /* 0x000fe200078efe1b */
[----:B------:R-:W-:-:S04]  /*3290*/  IMAD.WIDE.U32 R10, R6, UR10, R28 ;  /* 0x0000000a060a7c25 */ /* 0x000fc8000f8e001c */
[----:B------:R-:W-:Y:S02]  /*32a0*/  IMAD.IADD R11, R11, 0x1, R7 ;  /* 0x000000010b0b7824 */ /* 0x000fe400078e0207 */
[----:B------:R-:W-:Y:S02]  /*32b0*/  IMAD.IADD R27, R12, 0x1, -R31 ;  /* 0x000000010c1b7824 */ /* 0x000fe400078e0a1f */
[----:B------:R-:W-:Y:S01]  /*32c0*/  IMAD.MOV.U32 R26, RZ, RZ, -0x1 ;  /* 0xffffffffff1a7424 */ /* 0x000fe200078e00ff */
[----:B------:R-:W-:Y:S06]  /*32d0*/  @P1 BRA `(.L_x_38) ;  /* 0x0000004400a41947 */ /* 0x000fec0003800000 */
[----:B------:R-:W0:Y:S01]  /*32e0*/  LDC.64 R30, c[0x0][0x5c8] ;  /* 0x00017200ff1e7b82 */ /* 0x000e220000000a00 */
[----:B------:R-:W-:Y:S01]  /*32f0*/  ULDC.64 UR6, c[0x0][0x5c0] ;  /* 0x0001700000067ab9 */ /* 0x000fe20000000a00 */
[----:B------:R-:W-:Y:S01]  /*3300*/  BSSY B0, `(.L_x_38) ;  /* 0x0000466000007945 */ /* 0x000fe20003800000 */
[-C--:B0-----:R-:W-:Y:S02]  /*3310*/  IMAD R12, R25, R30.reuse, RZ ;  /* 0x0000001e190c7224 */ /* 0x081fe400078e02ff */
[----:B------:R-:W-:-:S04]  /*3320*/  IMAD.WIDE.U32 R10, R35, R30, R10 ;  /* 0x0000001e230a7225 */ /* 0x000fc800078e000a */
[----:B------:R-:W-:Y:S01]  /*3330*/  IMAD R13, R35, R31, R12 ;  /* 0x0000001f230d7224 */ /* 0x000fe200078e020c */
[----:B------:R-:W-:Y:S02]  /*3340*/  LEA R7, P1, R30, R10, 0x3 ;  /* 0x0000000a1e077211 */ /* 0x000fe400078218ff */
[----:B------:R-:W-:Y:S01]  /*3350*/  IADD3 R12, P2, R10, UR6, RZ ;  /* 0x000000060a0c7c10 */ /* 0x000fe2000ff5e0ff */
[----:B------:R-:W-:Y:S01]  /*3360*/  IMAD.IADD R13, R11, 0x1, R13 ;  /* 0x000000010b0d7824 */ /* 0x000fe200078e020d */
[----:B------:R-:W-:-:S04]  /*3370*/  IADD3 R10, P4, R7, UR6, RZ ;  /* 0x00000006070a7c10 */ /* 0x000fc8000ff9e0ff */
[----:B------:R-:W-:Y:S02]  /*3380*/  LEA.HI.X R7, R30, R13, R31, 0x3, P1 ;  /* 0x0000000d1e077211 */ /* 0x000fe400008f1c1f */
[----:B---3-5:R-:W-:Y:S02]  /*3390*/  FSETP.NEU.AND P1, PT, R9, RZ, PT ;  /* 0x000000ff0900720b */ /* 0x028fe40003f2d000 */
[----:B------:R-:W-:Y:S02]  /*33a0*/  IADD3.X R13, R13, UR7, RZ, P2, !PT ;  /* 0x000000070d0d7c10 */ /* 0x000fe400097fe4ff */
[----:B------:R-:W-:-:S09]  /*33b0*/  IADD3.X R11, R7, UR7, RZ, P4, !PT ;  /* 0x00000007070b7c10 */ /* 0x000fd2000a7fe4ff */
[----:B------:R-:W-:Y:S05]  /*33c0*/  @!P1 BRA `(.L_x_39) ;  /* 0x00000034005c9947 */ /* 0x000fea0003800000 */
[----:B------:R-:W-:Y:S01]  /*33d0*/  ULDC.64 UR6, c[0x0][0x5b8] ;  /* 0x00016e0000067ab9 */ /* 0x000fe20000000a00 */
[----:B------:R-:W-:Y:S01]  /*33e0*/  ISETP.GE.AND P1, PT, R33, 0x1, PT ;  /* 0x000000012100780c */ /* 0x000fe20003f26270 */
[----:B------:R-:W-:Y:S01]  /*33f0*/  IMAD R7, R32, UR6, RZ ;  /* 0x0000000620077c24 */ /* 0x000fe2000f8e02ff */
[----:B------:R-:W-:Y:S01]  /*3400*/  ULDC.64 UR10, c[0x0][0x5a8] ;  /* 0x00016a00000a7ab9 */ /* 0x000fe20000000a00 */
[C---:B------:R-:W-:Y:S01]  /*3410*/  IMAD.WIDE.U32 R28, R6.reuse, UR6, R28 ;  /* 0x00000006061c7c25 */ /* 0x040fe2000f8e001c */
[----:B------:R-:W-:Y:S01]  /*3420*/  ISETP.LT.OR P5, PT, R27, 0x1, !P1 ;  /* 0x000000011b00780c */ /* 0x000fe20004fa1670 */
[----:B------:R-:W-:Y:S02]  /*3430*/  BSSY B1, `(.L_x_40) ;  /* 0x000000c000017945 */ /* 0x000fe40003800000 */
[----:B------:R-:W-:Y:S01]  /*3440*/  IMAD R7, R6, UR7, R7 ;  /* 0x0000000706077c24 */ /* 0x000fe2000f8e0207 */
[----:B------:R-:W-:Y:S02]  /*3450*/  ULDC.64 UR6, c[0x0][0x5b0] ;  /* 0x00016c0000067ab9 */ /* 0x000fe40000000a00 */
[----:B------:R-:W-:-:S02]  /*3460*/  IMAD R30, R25, UR6, RZ ;  /* 0x00000006191e7c24 */ /* 0x000fc4000f8e02ff */
[----:B------:R-:W-:Y:S02]  /*3470*/  IMAD.IADD R29, R29, 0x1, R7 ;  /* 0x000000011d1d7824 */ /* 0x000fe400078e0207 */
[C-C-:B------:R-:W-:Y:S01]  /*3480*/  IMAD R31, R35.reuse, UR7, R30.reuse ;  /* 0x00000007231f7c24 */ /* 0x140fe2000f8e021e */
[----:B------:R-:W-:Y:S01]  /*3490*/  PRMT R30, RZ, 0x7610, R30 ;  /* 0x00007610ff1e7816 */ /* 0x000fe2000000001e */
[----:B------:R-:W-:-:S03]  /*34a0*/  IMAD.WIDE.U32 R6, R35, UR6, R28 ;  /* 0x0000000623067c25 */ /* 0x000fc6000f8e001c */
[----:B------:R-:W-:-:S04]  /*34b0*/  IADD3 R6, P2, R6, UR10, RZ ;  /* 0x0000000a06067c10 */ /* 0x000fc8000ff5e0ff */
[----:B------:R-:W-:Y:S01]  /*34c0*/  IADD3.X R7, R7, UR11, R31, P2, !PT ;  /* 0x0000000b07077c10 */ /* 0x000fe200097fe41f */
[----:B------:R-:W-:Y:S08]  /*34d0*/  @P5 BRA `(.L_x_41) ;  /* 0x0000000000045947 */ /* 0x000ff00003800000 */
[----:B------:R0:W5:Y:S02]  /*34e0*/  LDG.E.U8 R30, desc[UR18][R6.64] ;  /* 0x00000012061e7981 */ /* 0x000164000c1e1100 */
.L_x_41:
[----:B------:R-:W-:Y:S05]  /*34f0*/  BSYNC B1 ;  /* 0x0000000000017941 */ /* 0x000fea0003800000 */
.L_x_40:
[----:B-----5:R-:W-:Y:S01]  /*3500*/  LOP3.LUT R30, R30, 0xff, RZ, 0xc0, !PT ;  /* 0x000000ff1e1e7812 */ /* 0x020fe200078ec0ff */
[----:B------:R-:W-:Y:S01]  /*3510*/  BSSY B1, `(.L_x_42) ;  /* 0x000000b000017945 */ /* 0x000fe20003800000 */
[----:B------:R-:W-:Y:S02]  /*3520*/  ISETP.LT.OR P4, PT, R27, 0x2, !P1 ;  /* 0x000000021b00780c */ /* 0x000fe40004f81670 */
[----:B------:R-:W-:-:S05]  /*3530*/  F2FP.F16.E4M3.UNPACK_B R30, R30 ;  /* 0x0000001eff1e723e */ /* 0x000fca00020006ff */
[----:B------:R-:W-:-:S05]  /*3540*/  HADD2.F32 R30, -RZ, R30.H0_H0 ;  /* 0x2000001eff1e7230 */ /* 0x000fca0000004100 */
[----:B------:R-:W-:-:S04]  /*3550*/  FMUL R30, R30, R9 ;  /* 0x000000091e1e7220 */ /* 0x000fc80000400000 */
[----:B--2---:R-:W-:-:S05]  /*3560*/  FFMA R30, R141, R8, R30 ;  /* 0x000000088d1e7223 */ /* 0x004fca000000001e */
[----:B------:R-:W-:Y:S02]  /*3570*/  F2FP.SATFINITE.E4M3.F32.PACK_AB_MERGE_C R31, RZ, R30, RZ ;  /* 0x0000001eff1f723e */ /* 0x000fe400048070ff */
[----:B------:R-:W-:-:S03]  /*3580*/  PRMT R30, RZ, 0x7610, R30 ;  /* 0x00007610ff1e7816 */ /* 0x000fc6000000001e */
[----:B------:R1:W-:Y:S01]  /*3590*/  @!P5 STG.E.U8 desc[UR18][R12.64], R31 ;  /* 0x0000001f0c00d986 */ /* 0x0003e2000c101112 */
[----:B------:R-:W-:Y:S05]  /*35a0*/  @P4 BRA `(.L_x_43) ;  /* 0x0000000000044947 */ /* 0x000fea0003800000 */
[----:B------:R2:W5:Y:S02]  /*35b0*/  LDG.E.U8 R30, desc[UR18][R6.64+0x1] ;  /* 0x00000112061e7981 */ /* 0x000564000c1e1100 */
.L_x_43:
[----:B------:R-:W-:Y:S05]  /*35c0*/  BSYNC B1 ;  /* 0x0000000000017941 */ /* 0x000fea0003800000 */
.L_x_42:
[----:B-----5:R-:W-:Y:S01]  /*35d0*/  LOP3.LUT R30, R30, 0xff, RZ, 0xc0, !PT ;  /* 0x000000ff1e1e7812 */ /* 0x020fe200078ec0ff */
[----:B------:R-:W-:Y:S01]  /*35e0*/  BSSY B1, `(.L_x_44) ;  /* 0x0000013000017945 */ /* 0x000fe20003800000 */
[----:B-1----:R-:W-:Y:S02]  /*35f0*/  IADD3 R31, P2, R35, 0x8, RZ ;  /* 0x00000008231f7810 */ /* 0x002fe40007f5e0ff */
[----:B------:R-:W-:-:S03]  /*3600*/  F2FP.F16.E4M3.UNPACK_B R30, R30 ;  /* 0x0000001eff1e723e */ /* 0x000fc600020006ff */
[----:B------:R-:W-:Y:S01]  /*3610*/  IMAD.X R24, RZ, RZ, R25, P2 ;  /* 0x000000ffff187224 */ /* 0x000fe200010e0619 */
[----:B------:R-:W-:Y:S01]  /*3620*/  ISETP.GE.AND P2, PT, R33, 0x9, PT ;  /* 0x000000092100780c */ /* 0x000fe20003f46270 */
[----:B------:R-:W-:Y:S02]  /*3630*/  HADD2.F32 R30, -RZ, R30.H0_H0 ;  /* 0x2000001eff1e7230 */ /* 0x000fe40000004100 */
[----:B------:R-:W-:Y:S01]  /*3640*/  IMAD R24, R24, UR6, RZ ;  /* 0x0000000618187c24 */ /* 0x000fe2000f8e02ff */
[----:B------:R-:W-:Y:S01]  /*3650*/  ISETP.LT.OR P5, PT, R27, 0x1, !P2 ;  /* 0x000000011b00780c */ /* 0x000fe200057a1670 */
[----:B------:R-:W-:-:S04]  /*3660*/  IMAD.WIDE.U32 R28, R31, UR6, R28 ;  /* 0x000000061f1c7c25 */ /* 0x000fc8000f8e001c */
[----:B------:R-:W-:Y:S01]  /*3670*/  FMUL R25, R30, R9 ;  /* 0x000000091e197220 */ /* 0x000fe20000400000 */
[----:B------:R-:W-:-:S03]  /*3680*/  IMAD R31, R31, UR7, R24 ;  /* 0x000000071f1f7c24 */ /* 0x000fc6000f8e0218 */
[----:B------:R-:W-:Y:S01]  /*3690*/  FFMA R25, R140, R8, R25 ;  /* 0x000000088c197223 */ /* 0x000fe20000000019 */
[----:B------:R-:W-:Y:S02]  /*36a0*/  IADD3 R24, P6, R28, UR10, RZ ;  /* 0x0000000a1c187c10 */ /* 0x000fe4000ffde0ff */
[----:B------:R-:W-:Y:S02]  /*36b0*/  PRMT R28, RZ, 0x7610, R28 ;  /* 0x00007610ff1c7816 */ /* 0x000fe4000000001c */
[----:B------:R-:W-:Y:S02]  /*36c0*/  F2FP.SATFINITE.E4M3.F32.PACK_AB_MERGE_C R33, RZ, R25, RZ ;  /* 0x00000019ff21723e */ /* 0x000fe400048070ff */
[----:B------:R-:W-:-:S03]  /*36d0*/  IADD3.X R25, R29, UR11, R31, P6, !PT ;  /* 0x0000000b1d197c10 */ /* 0x000fc6000b7fe41f */
[----:B------:R1:W-:Y:S01]  /*36e0*/  @!P4 STG.E.U8 desc[UR18][R12.64+0x1], R33 ;  /* 0x000001210c00c986 */ /* 0x0003e2000c101112 */
[----:B------:R-:W-:Y:S05]  /*36f0*/  @P5 BRA `(.L_x_45) ;  /* 0x0000000000045947 */ /* 0x000fea0003800000 */
[----:B------:R3:W5:Y:S02]  /*3700*/  LDG.E.U8 R28, desc[UR18][R24.64] ;  /* 0x00000012181c7981 */ /* 0x000764000c1e1100 */
.L_x_45:
[----:B------:R-:W-:Y:S05]  /*3710*/  BSYNC B1 ;  /* 0x0000000000017941 */ /* 0x000fea0003800000 */
.L_x_44:
[----:B-----5:R-:W-:Y:S01]  /*3720*/  LOP3.LUT R28, R28, 0xff, RZ, 0xc0, !PT ;  /* 0x000000ff1c1c7812 */ /* 0x020fe200078ec0ff */
[----:B------:R-:W-:Y:S01]  /*3730*/  BSSY B1, `(.L_x_46) ;  /* 0x000000b000017945 */ /* 0x000fe20003800000 */
[----:B------:R-:W-:Y:S02]  /*3740*/  ISETP.LT.OR P4, PT, R27, 0x2, !P2 ;  /* 0x000000021b00780c */ /* 0x000fe40005781670 */
[----:B------:R-:W-:-:S05]  /*3750*/  F2FP.F16.E4M3.UNPACK_B R28, R28 ;  /* 0x0000001cff1c723e */ /* 0x000fca00020006ff */
[----:B------:R-:W-:-:S05]  /*3760*/  HADD2.F32 R28, -RZ, R28.H0_H0 ;  /* 0x2000001cff1c7230 */ /* 0x000fca0000004100 */
[----:B------:R-:W-:-:S04]  /*3770*/  FMUL R28, R28, R9 ;  /* 0x000000091c1c7220 */ /* 0x000fc80000400000 */
[----:B------:R-:W-:-:S05]  /*3780*/  FFMA R28, R139, R8, R28 ;  /* 0x000000088b1c7223 */ /* 0x000fca000000001c */
[----:B------:R-:W-:Y:S02]  /*3790*/  F2FP.SATFINITE.E4M3.F32.PACK_AB_MERGE_C R29, RZ, R28, RZ ;  /* 0x0000001cff1d723e */ /* 0x000fe400048070ff */
[----:B------:R-:W-:-:S03]  /*37a0*/  PRMT R28, RZ, 0x7610, R28 ;  /* 0x00007610ff1c7816 */ /* 0x000fc6000000001c */
[----:B------:R4:W-:Y:S01]  /*37b0*/  @!P5 STG.E.U8 desc[UR18][R10.64], R29 ;  /* 0x0000001d0a00d986 */ /* 0x0009e2000c101112 */
[----:B------:R-:W-:Y:S05]  /*37c0*/  @P4 BRA `(.L_x_47) ;  /* 0x0000000000044947 */ /* 0x000fea0003800000 */
[----:B------:R0:W5:Y:S02]  /*37d0*/  LDG.E.U8 R28, desc[UR18][R24.64+0x1] ;  /* 0x00000112181c7981 */ /* 0x000164000c1e1100 */
.L_x_47:
[----:B------:R-:W-:Y:S05]  /*37e0*/  BSYNC B1 ;  /* 0x0000000000017941 */ /* 0x000fea0003800000 */
.L_x_46:
[----:B-----5:R-:W-:Y:S01]  /*37f0*/  LOP3.LUT R28, R28, 0xff, RZ, 0xc0, !PT ;  /* 0x000000ff1c1c7812 */ /* 0x020fe200078ec0ff */
[----:B------:R-:W-:Y:S01]  /*3800*/  BSSY B1, `(.L_x_48) ;  /* 0x000000b000017945 */ /* 0x000fe20003800000 */
[----:B------:R-:W-:Y:S02]  /*3810*/  ISETP.LT.OR P5, PT, R27, 0x9, !P1 ;  /* 0x000000091b00780c */ /* 0x000fe40004fa1670 */
[----:B------:R-:W-:-:S05]  /*3820*/  F2FP.F16.E4M3.UNPACK_B R28, R28 ;  /* 0x0000001cff1c723e */ /* 0x000fca00020006ff */
[----:B------:R-:W-:-:S05]  /*3830*/  HADD2.F32 R28, -RZ, R28.H0_H0 ;  /* 0x2000001cff1c7230 */ /* 0x000fca0000004100 */
[----:B----4-:R-:W-:Y:S01]  /*3840*/  FMUL R29, R28, R9 ;  /* 0x000000091c1d7220 */ /* 0x010fe20000400000 */
[----:B------:R-:W-:-:S03]  /*3850*/  PRMT R28, RZ, 0x7610, R28 ;  /* 0x00007610ff1c7816 */ /* 0x000fc6000000001c */
[----:B------:R-:W-:-:S05]  /*3860*/  FFMA R29, R138, R8, R29 ;  /* 0x000000088a1d7223 */ /* 0x000fca000000001d */
[----:B------:R-:W-:-:S05]  /*3870*/  F2FP.SATFINITE.E4M3.F32.PACK_AB_MERGE_C R29, RZ, R29, RZ ;  /* 0x0000001dff1d723e */ /* 0x000fca00048070ff */
[----:B------:R4:W-:Y:S01]  /*3880*/  @!P4 STG.E.U8 desc[UR18][R10.64+0x1], R29 ;  /* 0x0000011d0a00c986 */ /* 0x0009e2000c101112 */
[----:B------:R-:W-:Y:S05]  /*3890*/  @P5 BRA `(.L_x_49) ;  /* 0x0000000000045947 */ /* 0x000fea0003800000 */
[----:B------:R0:W5:Y:S02]  /*38a0*/  LDG.E.U8 R28, desc[UR18][R6.64+0x8] ;  /* 0x00000812061c7981 */ /* 0x000164000c1e1100 */
.L_x_49:
[----:B------:R-:W-:Y:S05]  /*38b0*/  BSYNC B1 ;  /* 0x0000000000017941 */ /* 0x000fea0003800000 */
.L_x_48:
[----:B-----5:R-:W-:Y:S01]  /*38c0*/  LOP3.LUT R28, R28, 0xff, RZ, 0xc0, !PT ;  /* 0x000000ff1c1c7812 */ /* 0x020fe200078ec0ff */
[----:B------:R-:W-:Y:S01]  /*38d0*/  BSSY B1, `(.L_x_50) ;  /* 0x000000b000017945 */ /* 0x000fe20003800000 */
[----:B------:R-:W-:Y:S02]  /*38e0*/  ISETP.LT.OR P4, PT, R27, 0xa, !P1 ;  /* 0x0000000a1b00780c */ /* 0x000fe40004f81670 */
[----:B------:R-:W-:-:S05]  /*38f0*/  F2FP.F16.E4M3.UNPACK_B R28, R28 ;  /* 0x0000001cff1c723e */ /* 0x000fca00020006ff */
[----:B------:R-:W-:-:S05]  /*3900*/  HADD2.F32 R28, -RZ, R28.H0_H0 ;  /* 0x2000001cff1c7230 */ /* 0x000fca0000004100 */
[----:B------:R-:W-:-:S04]  /*3910*/  FMUL R28, R28, R9 ;  /* 0x000000091c1c7220 */ /* 0x000fc80000400000 */
[----:B------:R-:W-:-:S05]  /*3920*/  FFMA R28, R137, R8, R28 ;  /* 0x00000008891c7223 */ /* 0x000fca000000001c */
[----:B----4-:R-:W-:Y:S02]  /*3930*/  F2FP.SATFINITE.E4M3.F32.PACK_AB_MERGE_C R29, RZ, R28, RZ ;  /* 0x0000001cff1d723e */ /* 0x010fe400048070ff */
[----:B------:R-:W-:-:S03]  /*3940*/  PRMT R28, RZ, 0x7610, R28 ;  /* 0x00007610ff1c7816 */ /* 0x000fc6000000001c */
[----:B------:R4:W-:Y:S01]  /*3950*/  @!P5 STG.E.U8 desc[UR18][R12.64+0x8], R29 ;  /* 0x0000081d0c00d986 */ /* 0x0009e2000c101112 */
[----:B------:R-:W-:Y:S05]  /*3960*/  @P4 BRA `(.L_x_51) ;  /* 0x0000000000044947 */ /* 0x000fea0003800000 */
[----:B------:R0:W5:Y:S02]  /*3970*/  LDG.E.U8 R28, desc[UR18][R6.64+0x9] ;  /* 0x00000912061c7981 */ /* 0x000164000c1e1100 */
.L_x_51:
[----:B------:R-:W-:Y:S05]  /*3980*/  BSYNC B1 ;  /* 0x0000000000017941 */ /* 0x000fea0003800000 */
.L_x_50:
        /* <DEDUP_REMOVED lines=12> */
.L_x_53:
[----:B------:R-:W-:Y:S05]  /*3a50*/  BSYNC B1 ;  /* 0x0000000000017941 */ /* 0x000fea0003800000 */
.L_x_52:
        /* <DEDUP_REMOVED lines=12> */
.L_x_55:
[----:B------:R-:W-:Y:S05]  /*3b20*/  BSYNC B1 ;  /* 0x0000000000017941 */ /* 0x000fea0003800000 */
.L_x_54:
        /* <DEDUP_REMOVED lines=12> */
.L_x_57:
[----:B------:R-:W-:Y:S05]  /*3bf0*/  BSYNC B1 ;  /* 0x0000000000017941 */ /* 0x000fea0003800000 */
.L_x_56:
        /* <DEDUP_REMOVED lines=12> */
.L_x_59:
[----:B------:R-:W-:Y:S05]  /*3cc0*/  BSYNC B1 ;  /* 0x0000000000017941 */ /* 0x000fea0003800000 */
.L_x_58:
        /* <DEDUP_REMOVED lines=12> */
.L_x_61:
[----:B------:R-:W-:Y:S05]  /*3d90*/  BSYNC B1 ;  /* 0x0000000000017941 */ /* 0x000fea0003800000 */
.L_x_60:
        /* <DEDUP_REMOVED lines=12> */
.L_x_63:
[----:B------:R-:W-:Y:S05]  /*3e60*/  BSYNC B1 ;  /* 0x0000000000017941 */ /* 0x000fea0003800000 */
.L_x_62:
        /* <DEDUP_REMOVED lines=12> */
.L_x_65:
[----:B------:R-:W-:Y:S05]  /*3f30*/  BSYNC B1 ;  /* 0x0000000000017941 */ /* 0x000fea0003800000 */
.L_x_64:
        /* <DEDUP_REMOVED lines=12> */
.L_x_67:
[----:B------:R-:W-:Y:S05]  /*4000*/  BSYNC B1 ;  /* 0x0000000000017941 */ /* 0x000fea0003800000 */
.L_x_66:
        /* <DEDUP_REMOVED lines=12> */
.L_x_69:
[----:B------:R-:W-:Y:S05]  /*40d0*/  BSYNC B1 ;  /* 0x0000000000017941 */ /* 0x000fea0003800000 */
.L_x_68:
        /* <DEDUP_REMOVED lines=12> */
.L_x_71:
[----:B------:R-:W-:Y:S05]  /*41a0*/  BSYNC B1 ;  /* 0x0000000000017941 */ /* 0x000fea0003800000 */
.L_x_70:
        /* <DEDUP_REMOVED lines=12> */
.L_x_73:
[----:B------:R-:W-:Y:S05]  /*4270*/  BSYNC B1 ;  /* 0x0000000000017941 */ /* 0x000fea0003800000 */
.L_x_72:
        /* <DEDUP_REMOVED lines=12> */
.L_x_75:
[----:B------:R-:W-:Y:S05]  /*4340*/  BSYNC B1 ;  /* 0x0000000000017941 */ /* 0x000fea0003800000 */
.L_x_74:
        /* <DEDUP_REMOVED lines=12> */
.L_x_77:
[----:B------:R-:W-:Y:S05]  /*4410*/  BSYNC B1 ;  /* 0x0000000000017941 */ /* 0x000fea0003800000 */
.L_x_76:
        /* <DEDUP_REMOVED lines=12> */
.L_x_79:
[----:B------:R-:W-:Y:S05]  /*44e0*/  BSYNC B1 ;  /* 0x0000000000017941 */ /* 0x000fea0003800000 */
.L_x_78:
        /* <DEDUP_REMOVED lines=12> */
.L_x_81:
[----:B------:R-:W-:Y:S05]  /*45b0*/  BSYNC B1 ;  /* 0x0000000000017941 */ /* 0x000fea0003800000 */
.L_x_80:
        /* <DEDUP_REMOVED lines=12> */
.L_x_83:
[----:B------:R-:W-:Y:S05]  /*4680*/  BSYNC B1 ;  /* 0x0000000000017941 */ /* 0x000fea0003800000 */
.L_x_82:
        /* <DEDUP_REMOVED lines=12> */
.L_x_85:
[----:B------:R-:W-:Y:S05]  /*4750*/  BSYNC B1 ;  /* 0x0000000000017941 */ /* 0x000fea0003800000 */
.L_x_84:
        /* <DEDUP_REMOVED lines=12> */
.L_x_87:
[----:B------:R-:W-:Y:S05]  /*4820*/  BSYNC B1 ;  /* 0x0000000000017941 */ /* 0x000fea0003800000 */
.L_x_86:
        /* <DEDUP_REMOVED lines=12> */
.L_x_89:
[----:B------:R-:W-:Y:S05]  /*48f0*/  BSYNC B1 ;  /* 0x0000000000017941 */ /* 0x000fea0003800000 */
.L_x_88:
        /* <DEDUP_REMOVED lines=12> */
.L_x_91:
[----:B------:R-:W-:Y:S05]  /*49c0*/  BSYNC B1 ;  /* 0x0000000000017941 */ /* 0x000fea0003800000 */
.L_x_90:
        /* <DEDUP_REMOVED lines=12> */
.L_x_93:
[----:B------:R-:W-:Y:S05]  /*4a90*/  BSYNC B1 ;  /* 0x0000000000017941 */ /* 0x000fea0003800000 */
.L_x_92:
        /* <DEDUP_REMOVED lines=12> */
.L_x_95:
[----:B------:R-:W-:Y:S05]  /*4b60*/  BSYNC B1 ;  /* 0x0000000000017941 */ /* 0x000fea0003800000 */
.L_x_94:
        /* <DEDUP_REMOVED lines=12> */
.L_x_97:
[----:B------:R-:W-:Y:S05]  /*4c30*/  BSYNC B1 ;  /* 0x0000000000017941 */ /* 0x000fea0003800000 */
.L_x_96:
        /* <DEDUP_REMOVED lines=12> */
.L_x_99:
[----:B------:R-:W-:Y:S05]  /*4d00*/  BSYNC B1 ;  /* 0x0000000000017941 */ /* 0x000fea0003800000 */
.L_x_98:
        /* <DEDUP_REMOVED lines=12> */
.L_x_101:
[----:B------:R-:W-:Y:S05]  /*4dd0*/  BSYNC B1 ;  /* 0x0000000000017941 */ /* 0x000fea0003800000 */
.L_x_100:
        /* <DEDUP_REMOVED lines=12> */
.L_x_103:
[----:B------:R-:W-:Y:S05]  /*4ea0*/  BSYNC B1 ;  /* 0x0000000000017941 */ /* 0x000fea0003800000 */
.L_x_102:
        /* <DEDUP_REMOVED lines=12> */
.L_x_105:
[----:B------:R-:W-:Y:S05]  /*4f70*/  BSYNC B1 ;  /* 0x0000000000017941 */ /* 0x000fea0003800000 */
.L_x_104:
        /* <DEDUP_REMOVED lines=12> */
.L_x_107:
[----:B------:R-:W-:Y:S05]  /*5040*/  BSYNC B1 ;  /* 0x0000000000017941 */ /* 0x000fea0003800000 */
.L_x_106:
        /* <DEDUP_REMOVED lines=12> */
.L_x_109:
[----:B------:R-:W-:Y:S05]  /*5110*/  BSYNC B1 ;  /* 0x0000000000017941 */ /* 0x000fea0003800000 */
.L_x_108:
        /* <DEDUP_REMOVED lines=12> */
.L_x_111:
[----:B------:R-:W-:Y:S05]  /*51e0*/  BSYNC B1 ;  /* 0x0000000000017941 */ /* 0x000fea0003800000 */
.L_x_110:
        /* <DEDUP_REMOVED lines=12> */
.L_x_113:
[----:B------:R-:W-:Y:S05]  /*52b0*/  BSYNC B1 ;  /* 0x0000000000017941 */ /* 0x000fea0003800000 */
.L_x_112:
        /* <DEDUP_REMOVED lines=12> */
.L_x_115:
[----:B------:R-:W-:Y:S05]  /*5380*/  BSYNC B1 ;  /* 0x0000000000017941 */ /* 0x000fea0003800000 */
.L_x_114:
        /* <DEDUP_REMOVED lines=12> */
.L_x_117:
[----:B------:R-:W-:Y:S05]  /*5450*/  BSYNC B1 ;  /* 0x0000000000017941 */ /* 0x000fea0003800000 */
.L_x_116:
        /* <DEDUP_REMOVED lines=12> */
.L_x_119:
[----:B------:R-:W-:Y:S05]  /*5520*/  BSYNC B1 ;  /* 0x0000000000017941 */ /* 0x000fea0003800000 */
.L_x_118:
        /* <DEDUP_REMOVED lines=12> */
.L_x_121:
[----:B------:R-:W-:Y:S05]  /*55f0*/  BSYNC B1 ;  /* 0x0000000000017941 */ /* 0x000fea0003800000 */
.L_x_120:
        /* <DEDUP_REMOVED lines=12> */
.L_x_123:
[----:B------:R-:W-:Y:S05]  /*56c0*/  BSYNC B1 ;  /* 0x0000000000017941 */ /* 0x000fea0003800000 */
.L_x_122:
        /* <DEDUP_REMOVED lines=12> */
.L_x_125:
[----:B------:R-:W-:Y:S05]  /*5790*/  BSYNC B1 ;  /* 0x0000000000017941 */ /* 0x000fea0003800000 */
.L_x_124:
        /* <DEDUP_REMOVED lines=12> */
.L_x_127:
[----:B------:R-:W-:Y:S05]  /*5860*/  BSYNC B1 ;  /* 0x0000000000017941 */ /* 0x000fea0003800000 */
.L_x_126:
        /* <DEDUP_REMOVED lines=12> */
.L_x_129:
[----:B------:R-:W-:Y:S05]  /*5930*/  BSYNC B1 ;  /* 0x0000000000017941 */ /* 0x000fea0003800000 */
.L_x_128:
        /* <DEDUP_REMOVED lines=12> */
.L_x_131:
[----:B------:R-:W-:Y:S05]  /*5a00*/  BSYNC B1 ;  /* 0x0000000000017941 */ /* 0x000fea0003800000 */
.L_x_130:
        /* <DEDUP_REMOVED lines=12> */
.L_x_133:
[----:B------:R-:W-:Y:S05]  /*5ad0*/  BSYNC B1 ;  /* 0x0000000000017941 */ /* 0x000fea0003800000 */
.L_x_132:
        /* <DEDUP_REMOVED lines=12> */
.L_x_135:
[----:B------:R-:W-:Y:S05]  /*5ba0*/  BSYNC B1 ;  /* 0x0000000000017941 */ /* 0x000fea0003800000 */
.L_x_134:
        /* <DEDUP_REMOVED lines=12> */
.L_x_137:
[----:B------:R-:W-:Y:S05]  /*5c70*/  BSYNC B1 ;  /* 0x0000000000017941 */ /* 0x000fea0003800000 */
.L_x_136:
        /* <DEDUP_REMOVED lines=12> */
.L_x_139:
[----:B------:R-:W-:Y:S05]  /*5d40*/  BSYNC B1 ;  /* 0x0000000000017941 */ /* 0x000fea0003800000 */
.L_x_138:
        /* <DEDUP_REMOVED lines=12> */
.L_x_141:
[----:B------:R-:W-:Y:S05]  /*5e10*/  BSYNC B1 ;  /* 0x0000000000017941 */ /* 0x000fea0003800000 */
.L_x_140:
        /* <DEDUP_REMOVED lines=12> */
.L_x_143:
[----:B------:R-:W-:Y:S05]  /*5ee0*/  BSYNC B1 ;  /* 0x0000000000017941 */ /* 0x000fea0003800000 */
.L_x_142:
        /* <DEDUP_REMOVED lines=12> */
.L_x_145:
[----:B------:R-:W-:Y:S05]  /*5fb0*/  BSYNC B1 ;  /* 0x0000000000017941 */ /* 0x000fea0003800000 */
.L_x_144:
        /* <DEDUP_REMOVED lines=12> */
.L_x_147:
[----:B------:R-:W-:Y:S05]  /*6080*/  BSYNC B1 ;  /* 0x0000000000017941 */ /* 0x000fea0003800000 */
.L_x_146:
        /* <DEDUP_REMOVED lines=12> */
.L_x_149:
[----:B------:R-:W-:Y:S05]  /*6150*/  BSYNC B1 ;  /* 0x0000000000017941 */ /* 0x000fea0003800000 */
.L_x_148:
[----:B-----5:R-:W-:Y:S01]  /*6160*/  LOP3.LUT R28, R28, 0xff, RZ, 0xc0, !PT ;  /* 0x000000ff1c1c7812 */ /* 0x020fe200078ec0ff */
[----:B------:R-:W-:Y:S01]  /*6170*/  BSSY B1, `(.L_x_150) ;  /* 0x000000b000017945 */ /* 0x000fe20003800000 */
[----:B------:R-:W-:Y:S02]  /*6180*/  ISETP.LT.OR P4, PT, R27, 0x6a, !P2 ;  /* 0x0000006a1b00780c */ /* 0x000fe40005781670 */
[----:B------:R-:W-:-:S05]  /*6190*/  F2FP.F16.E4M3.UNPACK_B R28, R28 ;  /* 0x0000001cff1c723e */ /* 0x000fca00020006ff */
[----:B------:R-:W-:-:S05]  /*61a0*/  HADD2.F32 R28, -RZ, R28.H0_H0 ;  /* 0x2000001cff1c7230 */ /* 0x000fca0000004100 */
[----:B------:R-:W-:-:S04]  /*61b0*/  FMUL R28, R28, R9 ;  /* 0x000000091c1c7220 */ /* 0x000fc80000400000 */
[----:B------:R-:W-:Y:S01]  /*61c0*/  FFMA R28, R23, R8, R28 ;  /* 0x00000008171c7223 */ /* 0x000fe2000000001c */
[----:B------:R-:W-:-:S04]  /*61d0*/  PRMT R23, RZ, 0x7610, R23 ;  /* 0x00007610ff177816 */ /* 0x000fc80000000017 */
[----:B----4-:R-:W-:-:S05]  /*61e0*/  F2FP.SATFINITE.E4M3.F32.PACK_AB_MERGE_C R29, RZ, R28, RZ ;  /* 0x0000001cff1d723e */ /* 0x010fca00048070ff */
[----:B------:R4:W-:Y:S01]  /*61f0*/  @!P5 STG.E.U8 desc[UR18][R10.64+0x68], R29 ;  /* 0x0000681d0a00d986 */ /* 0x0009e2000c101112 */
[----:B------:R-:W-:Y:S05]  /*6200*/  @P4 BRA `(.L_x_151) ;  /* 0x0000000000044947 */ /* 0x000fea0003800000 */
[----:B------:R0:W5:Y:S02]  /*6210*/  LDG.E.U8 R23, desc[UR18][R24.64+0x69] ;  /* 0x0000691218177981 */ /* 0x000164000c1e1100 */
.L_x_151:
[----:B------:R-:W-:Y:S05]  /*6220*/  BSYNC B1 ;  /* 0x0000000000017941 */ /* 0x000fea0003800000 */
.L_x_150:
        /* <DEDUP_REMOVED lines=8> */
[----:B------:R-:W-:-:S05]  /*62b0*/  F2FP.SATFINITE.E4M3.F32.PACK_AB_MERGE_C R23, RZ, R23, RZ ;  /* 0x00000017ff17723e */ /* 0x000fca00048070ff */
[----:B------:R0:W-:Y:S01]  /*62c0*/  @!P4 STG.E.U8 desc[UR18][R10.64+0x69], R23 ;  /* 0x000069170a00c986 */ /* 0x0001e2000c101112 */
[----:B------:R-:W-:Y:S05]  /*62d0*/  @P5 BRA `(.L_x_153) ;  /* 0x0000000000045947 */ /* 0x000fea0003800000 */
[----:B------:R0:W5:Y:S02]  /*62e0*/  LDG.E.U8 R22, desc[UR18][R6.64+0x70] ;  /* 0x0000701206167981 */ /* 0x000164000c1e1100 */
.L_x_153:
[----:B------:R-:W-:Y:S05]  /*62f0*/  BSYNC B1 ;  /* 0x0000000000017941 */ /* 0x000fea0003800000 */
.L_x_152:
        /* <DEDUP_REMOVED lines=8> */
[----:B0-----:R-:W-:-:S05]  /*6380*/  F2FP.SATFINITE.E4M3.F32.PACK_AB_MERGE_C R23, RZ, R22, RZ ;  /* 0x00000016ff17723e */ /* 0x001fca00048070ff */
[----:B------:R0:W-:Y:S01]  /*6390*/  @!P5 STG.E.U8 desc[UR18][R12.64+0x70], R23 ;  /* 0x000070170c00d986 */ /* 0x0001e2000c101112 */
[----:B------:R-:W-:Y:S05]  /*63a0*/  @P4 BRA `(.L_x_155) ;  /* 0x0000000000044947 */ /* 0x000fea0003800000 */
[----:B------:R0:W5:Y:S02]  /*63b0*/  LDG.E.U8 R21, desc[UR18][R6.64+0x71] ;  /* 0x0000711206157981 */ /* 0x000164000c1e1100 */
.L_x_155:
[----:B------:R-:W-:Y:S05]  /*63c0*/  BSYNC B1 ;  /* 0x0000000000017941 */ /* 0x000fea0003800000 */
.L_x_154:
        /* <DEDUP_REMOVED lines=12> */
.L_x_157:
[----:B------:R-:W-:Y:S05]  /*6490*/  BSYNC B1 ;  /* 0x0000000000017941 */ /* 0x000fea0003800000 */
.L_x_156:
        /* <DEDUP_REMOVED lines=12> */
.L_x_159:
[----:B------:R-:W-:Y:S05]  /*6560*/  BSYNC B1 ;  /* 0x0000000000017941 */ /* 0x000fea0003800000 */
.L_x_158:
        /* <DEDUP_REMOVED lines=12> */
.L_x_161:
[----:B------:R-:W-:Y:S05]  /*6630*/  BSYNC B1 ;  /* 0x0000000000017941 */ /* 0x000fea0003800000 */
.L_x_160:
        /* <DEDUP_REMOVED lines=12> */
.L_x_163:
[----:B------:R-:W-:Y:S05]  /*6700*/  BSYNC B1 ;  /* 0x0000000000017941 */ /* 0x000fea0003800000 */
.L_x_162:
[----:B-----5:R-:W-:Y:S01]  /*6710*/  LOP3.LUT R15, R15, 0xff, RZ, 0xc0, !PT ;  /* 0x000000ff0f0f7812 */ /* 0x020fe200078ec0ff */
[----:B------:R-:W-:Y:S01]  /*6720*/  BSSY B1, `(.L_x_164) ;  /* 0x000000b000017945 */ /* 0x000fe20003800000 */
[----:B------:R-:W-:Y:S02]  /*6730*/  ISETP.LT.OR P4, PT, R27, 0x79, !P2 ;  /* 0x000000791b00780c */ /* 0x000fe40005781670 */
[----:B------:R-:W-:-:S05]  /*6740*/  F2FP.F16.E4M3.UNPACK_B R15, R15 ;  /* 0x0000000fff0f723e */ /* 0x000fca00020006ff */
[----:B0-2---:R-:W-:-:S05]  /*6750*/  HADD2.F32 R6, -RZ, R15.H0_H0 ;  /* 0x2000000fff067230 */ /* 0x005fca0000004100 */
[----:B------:R-:W-:Y:S01]  /*6760*/  FMUL R7, R6, R9 ;  /* 0x0000000906077220 */ /* 0x000fe20000400000 */
[----:B------:R-:W-:-:S03]  /*6770*/  PRMT R6, RZ, 0x7610, R6 ;  /* 0x00007610ff067816 */ /* 0x000fc60000000006 */
[----:B------:R-:W-:-:S05]  /*6780*/  FFMA R7, R14, R8, R7 ;  /* 0x000000080e077223 */ /* 0x000fca0000000007 */
[----:B------:R-:W-:-:S05]  /*6790*/  F2FP.SATFINITE.E4M3.F32.PACK_AB_MERGE_C R7, RZ, R7, RZ ;  /* 0x00000007ff07723e */ /* 0x000fca00048070ff */
[----:B------:R0:W-:Y:S01]  /*67a0*/  @!P1 STG.E.U8 desc[UR18][R12.64+0x79], R7 ;  /* 0x000079070c009986 */ /* 0x0001e2000c101112 */
[----:B------:R-:W-:Y:S05]  /*67b0*/  @P4 BRA `(.L_x_165) ;  /* 0x0000000000044947 */ /* 0x000fea0003800000 */
[----:B------:R2:W5:Y:S02]  /*67c0*/  LDG.E.U8 R6, desc[UR18][R24.64+0x78] ;  /* 0x0000781218067981 */ /* 0x000564000c1e1100 */
.L_x_165:
[----:B------:R-:W-:Y:S05]  /*67d0*/  BSYNC B1 ;  /* 0x0000000000017941 */ /* 0x000fea0003800000 */
.L_x_164:
[----:B-----5:R-:W-:Y:S01]  /*67e0*/  LOP3.LUT R6, R6, 0xff, RZ, 0xc0, !PT ;  /* 0x000000ff06067812 */ /* 0x020fe200078ec0ff */
[----:B------:R-:W-:Y:S01]  /*67f0*/  BSSY B1, `(.L_x_166) ;  /* 0x000000b000017945 */ /* 0x000fe20003800000 */
[----:B------:R-:W-:Y:S02]  /*6800*/  ISETP.LT.OR P2, PT, R27, 0x7a, !P2 ;  /* 0x0000007a1b00780c */ /* 0x000fe40005741670 */
[----:B------:R-:W-:-:S05]  /*6810*/  F2FP.F16.E4M3.UNPACK_B R6, R6 ;  /* 0x00000006ff06723e */ /* 0x000fca00020006ff */
[----:B------:R-:W-:-:S05]  /*6820*/  HADD2.F32 R6, -RZ, R6.H0_H0 ;  /* 0x20000006ff067230 */ /* 0x000fca0000004100 */
[----:B------:R-:W-:-:S04]  /*6830*/  FMUL R6, R6, R9 ;  /* 0x0000000906067220 */ /* 0x000fc80000400000 */
[----:B------:R-:W-:-:S05]  /*6840*/  FFMA R6, R17, R8, R6 ;  /* 0x0000000811067223 */ /* 0x000fca0000000006 */
[----:B0-----:R-:W-:Y:S02]  /*6850*/  F2FP.SATFINITE.E4M3.F32.PACK_AB_MERGE_C R7, RZ, R6, RZ ;  /* 0x00000006ff07723e */ /* 0x001fe400048070ff */
[----:B------:R-:W-:-:S03]  /*6860*/  PRMT R6, RZ, 0x7610, R6 ;  /* 0x00007610ff067816 */ /* 0x000fc60000000006 */
[----:B------:R0:W-:Y:S01]  /*6870*/  @!P4 STG.E.U8 desc[UR18][R10.64+0x78], R7 ;  /* 0x000078070a00c986 */ /* 0x0001e2000c101112 */
[----:B------:R-:W-:Y:S05]  /*6880*/  @P2 BRA `(.L_x_167) ;  /* 0x0000000000042947 */ /* 0x000fea0003800000 */
[----:B------:R0:W5:Y:S02]  /*6890*/  LDG.E.U8 R6, desc[UR18][R24.64+0x79] ;  /* 0x0000791218067981 */ /* 0x000164000c1e1100 */
.L_x_167:
[----:B------:R-:W-:Y:S05]  /*68a0*/  BSYNC B1 ;  /* 0x0000000000017941 */ /* 0x000fea0003800000 */
.L_x_166:
[----:B------:R-:W-:Y:S05]  /*68b0*/  @P2 BRA `(.L_x_168) ;  /* 0x0000001000282947 */ /* 0x000fea0003800000 */
[----:B-----5:R-:W-:-:S04]  /*68c0*/  LOP3.LUT R6, R6, 0xff, RZ, 0xc0, !PT ;  /* 0x000000ff06067812 */ /* 0x020fc800078ec0ff */
[----:B------:R-:W-:-:S05]  /*68d0*/  F2FP.F16.E4M3.UNPACK_B R6, R6 ;  /* 0x00000006ff06723e */ /* 0x000fca00020006ff */
[----:B------:R-:W-:-:S05]  /*68e0*/  HADD2.F32 R6, -RZ, R6.H0_H0 ;  /* 0x20000006ff067230 */ /* 0x000fca0000004100 */
[----:B0-----:R-:W-:-:S04]  /*68f0*/  FMUL R7, R6, R9 ;  /* 0x0000000906077220 */ /* 0x001fc80000400000 */
[----:B------:R-:W-:-:S05]  /*6900*/  FFMA R7, R16, R8, R7 ;  /* 0x0000000810077223 */ /* 0x000fca0000000007 */
[----:B------:R-:W-:-:S05]  /*6910*/  F2FP.SATFINITE.E4M3.F32.PACK_AB_MERGE_C R7, RZ, R7, RZ ;  /* 0x00000007ff07723e */ /* 0x000fca00048070ff */
[----:B------:R0:W-:Y:S01]  /*6920*/  STG.E.U8 desc[UR18][R10.64+0x79], R7 ;  /* 0x000079070a007986 */ /* 0x0001e2000c101112 */
[----:B------:R-:W-:Y:S05]  /*6930*/  BRA `(.L_x_168) ;  /* 0x0000001000087947 */ /* 0x000fea0003800000 */
.L_x_39:
[----:B------:R-:W-:Y:S01]  /*6940*/  ISETP.GE.AND P2, PT, R33, 0x1, PT ;  /* 0x000000012100780c */ /* 0x000fe20003f46270 */
[-C--:B--2---:R-:W-:Y:S01]  /*6950*/  FMUL R141, R141, R8.reuse ;  /* 0x000000088d8d7220 */ /* 0x084fe20000400000 */
[-C--:B------:R-:W-:Y:S01]  /*6960*/  FMUL R140, R140, R8.reuse ;  /* 0x000000088c8c7220 */ /* 0x080fe20000400000 */
[----:B------:R-:W-:Y:S01]  /*6970*/  ISETP.GE.AND P1, PT, R33, 0x9, PT ;  /* 0x000000092100780c */ /* 0x000fe20003f26270 */
[-C--:B------:R-:W-:Y:S01]  /*6980*/  FMUL R138, R138, R8.reuse ;  /* 0x000000088a8a7220 */ /* 0x080fe20000400000 */
[----:B------:R-:W-:Y:S01]  /*6990*/  ISETP.LT.OR P5, PT, R27, 0x1, !P2 ;  /* 0x000000011b00780c */ /* 0x000fe200057a1670 */
[-C--:B------:R-:W-:Y:S01]  /*69a0*/  FMUL R139, R139, R8.reuse ;  /* 0x000000088b8b7220 */ /* 0x080fe20000400000 */
[----:B------:R-:W-:Y:S01]  /*69b0*/  ISETP.LT.OR P4, PT, R27, 0x2, !P2 ;  /* 0x000000021b00780c */ /* 0x000fe20005781670 */
[-C--:B------:R-:W-:Y:S01]  /*69c0*/  FMUL R137, R137, R8.reuse ;  /* 0x0000000889897220 */ /* 0x080fe20000400000 */
[----:B------:R-:W-:Y:S01]  /*69d0*/  F2FP.SATFINITE.E4M3.F32.PACK_AB_MERGE_C R141, RZ, R141, RZ ;  /* 0x0000008dff8d723e */ /* 0x000fe200048070ff */
[----:B------:R-:W-:Y:S01]  /*69e0*/  FMUL R136, R136, R8 ;  /* 0x0000000888887220 */ /* 0x000fe20000400000 */
[----:B------:R-:W-:Y:S01]  /*69f0*/  F2FP.SATFINITE.E4M3.F32.PACK_AB_MERGE_C R7, RZ, R140, RZ ;  /* 0x0000008cff07723e */ /* 0x000fe200048070ff */
[-C--:B------:R-:W-:Y:S01]  /*6a00*/  FMUL R135, R135, R8.reuse ;  /* 0x0000000887877220 */ /* 0x080fe20000400000 */
[C---:B------:R-:W-:Y:S01]  /*6a10*/  ISETP.LT.OR P6, PT, R27.reuse, 0x9, !P2 ;  /* 0x000000091b00780c */ /* 0x040fe200057c1670 */
[----:B------:R-:W-:Y:S01]  /*6a20*/  FMUL R134, R134, R8 ;  /* 0x0000000886867220 */ /* 0x000fe20000400000 */
[----:B------:R-:W-:Y:S01]  /*6a30*/  F2FP.SATFINITE.E4M3.F32.PACK_AB_MERGE_C R25, RZ, R138, RZ ;  /* 0x0000008aff19723e */ /* 0x000fe200048070ff */
[-C--:B------:R-:W-:Y:S01]  /*6a40*/  FMUL R132, R132, R8.reuse ;  /* 0x0000000884847220 */ /* 0x080fe20000400000 */
[----:B------:R-:W-:Y:S01]  /*6a50*/  F2FP.SATFINITE.E4M3.F32.PACK_AB_MERGE_C R139, RZ, R139, RZ ;  /* 0x0000008bff8b723e */ /* 0x000fe200048070ff */
[----:B------:R-:W-:Y:S01]  /*6a60*/  @!P5 STG.E.U8 desc[UR18][R12.64], R141 ;  /* 0x0000008d0c00d986 */ /* 0x000fe2000c101112 */
[----:B------:R-:W-:Y:S01]  /*6a70*/  ISETP.LT.OR P5, PT, R27, 0x2, !P1 ;  /* 0x000000021b00780c */ /* 0x000fe20004fa1670 */
[-C--:B------:R-:W-:Y:S01]  /*6a80*/  FMUL R133, R133, R8.reuse ;  /* 0x0000000885857220 */ /* 0x080fe20000400000 */
[----:B------:R-:W-:Y:S01]  /*6a90*/  F2FP.SATFINITE.E4M3.F32.PACK_AB_MERGE_C R137, RZ, R137, RZ ;  /* 0x00000089ff89723e */ /* 0x000fe200048070ff */
[----:B------:R0:W-:Y:S01]  /*6aa0*/  @!P4 STG.E.U8 desc[UR18][R12.64+0x1], R7 ;  /* 0x000001070c00c986 */ /* 0x0001e2000c101112 */
[----:B------:R-:W-:Y:S01]  /*6ab0*/  ISETP.LT.OR P4, PT, R27, 0x1, !P1 ;  /* 0x000000011b00780c */ /* 0x000fe20004f81670 */
[-C--:B------:R-:W-:Y:S01]  /*6ac0*/  FMUL R131, R131, R8.reuse ;  /* 0x0000000883837220 */ /* 0x080fe20000400000 */
[----:B------:R-:W-:Y:S01]  /*6ad0*/  F2FP.SATFINITE.E4M3.F32.PACK_AB_MERGE_C R135, RZ, R135, RZ ;  /* 0x00000087ff87723e */ /* 0x000fe200048070ff */
[----:B------:R-:W-:Y:S01]  /*6ae0*/  FMUL R130, R130, R8 ;  /* 0x0000000882827220 */ /* 0x000fe20000400000 */
[----:B------:R-:W-:Y:S01]  /*6af0*/  F2FP.SATFINITE.E4M3.F32.PACK_AB_MERGE_C R29, RZ, R134, RZ ;  /* 0x00000086ff1d723e */ /* 0x000fe200048070ff */
[-C--:B------:R-:W-:Y:S01]  /*6b00*/  FMUL R129, R129, R8.reuse ;  /* 0x0000000881817220 */ /* 0x080fe20000400000 */
[----:B------:R-:W-:Y:S01]  /*6b10*/  F2FP.SATFINITE.E4M3.F32.PACK_AB_MERGE_C R133, RZ, R133, RZ ;  /* 0x00000085ff85723e */ /* 0x000fe200048070ff */
[-C--:B------:R-:W-:Y:S01]  /*6b20*/  FMUL R128, R128, R8.reuse ;  /* 0x0000000880807220 */ /* 0x080fe20000400000 */
[----:B------:R-:W-:Y:S01]  /*6b30*/  F2FP.SATFINITE.E4M3.F32.PACK_AB_MERGE_C R131, RZ, R131, RZ ;  /* 0x00000083ff83723e */ /* 0x000fe200048070ff */
[----:B------:R1:W-:Y:S01]  /*6b40*/  @!P5 STG.E.U8 desc[UR18][R10.64+0x1], R25 ;  /* 0x000001190a00d986 */ /* 0x0003e2000c101112 */
[C---:B------:R-:W-:Y:S01]  /*6b50*/  ISETP.LT.OR P5, PT, R27.reuse, 0xa, !P2 ;  /* 0x0000000a1b00780c */ /* 0x040fe200057a1670 */
[----:B------:R-:W-:Y:S01]  /*6b60*/  FMUL R126, R126, R8 ;  /* 0x000000087e7e7220 */ /* 0x000fe20000400000 */
[----:B0-----:R-:W-:Y:S01]  /*6b70*/  F2FP.SATFINITE.E4M3.F32.PACK_AB_MERGE_C R7, RZ, R136, RZ ;  /* 0x00000088ff07723e */ /* 0x001fe200048070ff */
[----:B------:R-:W-:Y:S01]  /*6b80*/  @!P4 STG.E.U8 desc[UR18][R10.64], R139 ;  /* 0x0000008b0a00c986 */ /* 0x000fe2000c101112 */
[----:B------:R-:W-:Y:S01]  /*6b90*/  ISETP.LT.OR P4, PT, R27, 0x9, !P1 ;  /* 0x000000091b00780c */ /* 0x000fe20004f81670 */
[-C--:B------:R-:W-:Y:S01]  /*6ba0*/  FMUL R127, R127, R8.reuse ;  /* 0x000000087f7f7220 */ /* 0x080fe20000400000 */
[----:B------:R-:W-:Y:S01]  /*6bb0*/  F2FP.SATFINITE.E4M3.F32.PACK_AB_MERGE_C R129, RZ, R129, RZ ;  /* 0x00000081ff81723e */ /* 0x000fe200048070ff */
[----:B------:R-:W-:Y:S01]  /*6bc0*/  @!P6 STG.E.U8 desc[UR18][R12.64+0x8], R137 ;  /* 0x000008890c00e986 */ /* 0x000fe2000c101112 */
[----:B------:R-:W-:Y:S01]  /*6bd0*/  ISETP.LT.OR P6, PT, R27, 0xa, !P1 ;  /* 0x0000000a1b00780c */ /* 0x000fe20004fc1670 */
[-C--:B------:R-:W-:Y:S01]  /*6be0*/  FMUL R125, R125, R8.reuse ;  /* 0x000000087d7d7220 */ /* 0x080fe20000400000 */
[----:B------:R-:W-:Y:S01]  /*6bf0*/  F2FP.SATFINITE.E4M3.F32.PACK_AB_MERGE_C R127, RZ, R127, RZ ;  /* 0x0000007fff7f723e */ /* 0x000fe200048070ff */
[----:B------:R-:W-:Y:S01]  /*6c00*/  FMUL R124, R124, R8 ;  /* 0x000000087c7c7220 */ /* 0x000fe20000400000 */
[----:B-1----:R-:W-:Y:S01]  /*6c10*/  F2FP.SATFINITE.E4M3.F32.PACK_AB_MERGE_C R25, RZ, R132, RZ ;  /* 0x00000084ff19723e */ /* 0x002fe200048070ff */
[----:B------:R0:W-:Y:S01]  /*6c20*/  @!P5 STG.E.U8 desc[UR18][R12.64+0x9], R7 ;  /* 0x000009070c00d986 */ /* 0x0001e2000c101112 */
[----:B------:R-:W-:Y:S01]  /*6c30*/  ISETP.LT.OR P5, PT, R27, 0x12, !P2 ;  /* 0x000000121b00780c */ /* 0x000fe200057a1670 */
[-C--:B------:R-:W-:Y:S01]  /*6c40*/  FMUL R123, R123, R8.reuse ;  /* 0x000000087b7b7220 */ /* 0x080fe20000400000 */
[----:B------:R-:W-:Y:S01]  /*6c50*/  F2FP.SATFINITE.E4M3.F32.PACK_AB_MERGE_C R125, RZ, R125, RZ ;  /* 0x0000007dff7d723e */ /* 0x000fe200048070ff */
[----:B------:R-:W-:Y:S01]  /*6c60*/  @!P4 STG.E.U8 desc[UR18][R10.64+0x8], R135 ;  /* 0x000008870a00c986 */ /* 0x000fe2000c101112 */
[C---:B------:R-:W-:Y:S01]  /*6c70*/  ISETP.LT.OR P4, PT, R27.reuse, 0x11, !P2 ;  /* 0x000000111b00780c */ /* 0x040fe20005781670 */
[-C--:B------:R-:W-:Y:S01]  /*6c80*/  FMUL R122, R122, R8.reuse ;  /* 0x000000087a7a7220 */ /* 0x080fe20000400000 */
[----:B------:R-:W-:Y:S01]  /*6c90*/  F2FP.SATFINITE.E4M3.F32.PACK_AB_MERGE_C R123, RZ, R123, RZ ;  /* 0x0000007bff7b723e */ /* 0x000fe200048070ff */
[----:B------:R1:W-:Y:S01]  /*6ca0*/  @!P6 STG.E.U8 desc[UR18][R10.64+0x9], R29 ;  /* 0x0000091d0a00e986 */ /* 0x0003e2000c101112 */
[----:B------:R-:W-:Y:S01]  /*6cb0*/  ISETP.LT.OR P6, PT, R27, 0x11, !P1 ;  /* 0x000000111b00780c */ /* 0x000fe20004fc1670 */
[-C--:B------:R-:W-:Y:S01]  /*6cc0*/  FMUL R120, R120, R8.reuse ;  /* 0x0000000878787220 */ /* 0x080fe20000400000 */
[----:B------:R-:W-:Y:S01]  /*6cd0*/  FMUL R121, R121, R8 ;  /* 0x0000000879797220 */ /* 0x000fe20000400000 */
[----:B0-----:R-:W-:Y:S01]  /*6ce0*/  F2FP.SATFINITE.E4M3.F32.PACK_AB_MERGE_C R7, RZ, R130, RZ ;  /* 0x00000082ff07723e */ /* 0x001fe200048070ff */
[-C--:B------:R-:W-:Y:S01]  /*6cf0*/  FMUL R119, R119, R8.reuse ;  /* 0x0000000877777220 */ /* 0x080fe20000400000 */
[----:B------:R0:W-:Y:S01]  /*6d00*/  @!P5 STG.E.U8 desc[UR18][R12.64+0x11], R25 ;  /* 0x000011190c00d986 */ /* 0x0001e2000c101112 */
[C---:B------:R-:W-:Y:S01]  /*6d10*/  ISETP.LT.OR P5, PT, R27.reuse, 0x12, !P1 ;  /* 0x000000121b00780c */ /* 0x040fe20004fa1670 */
[-C--:B------:R-:W-:Y:S01]  /*6d20*/  FMUL R118, R118, R8.reuse ;  /* 0x0000000876767220 */ /* 0x080fe20000400000 */
[----:B------:R-:W-:Y:S01]  /*6d30*/  F2FP.SATFINITE.E4M3.F32.PACK_AB_MERGE_C R121, RZ, R121, RZ ;  /* 0x00000079ff79723e */ /* 0x000fe200048070ff */
[----:B------:R-:W-:Y:S01]  /*6d40*/  @!P4 STG.E.U8 desc[UR18][R12.64+0x10], R133 ;  /* 0x000010850c00c986 */ /* 0x000fe2000c101112 */
[----:B------:R-:W-:Y:S01]  /*6d50*/  ISETP.LT.OR P4, PT, R27, 0x19, !P2 ;  /* 0x000000191b00780c */ /* 0x000fe20005781670 */
[----:B------:R-:W-:Y:S01]  /*6d60*/  FMUL R117, R117, R8 ;  /* 0x0000000875757220 */ /* 0x000fe20000400000 */
[----:B-1----:R-:W-:Y:S01]  /*6d70*/  F2FP.SATFINITE.E4M3.F32.PACK_AB_MERGE_C R29, RZ, R128, RZ ;  /* 0x00000080ff1d723e */ /* 0x002fe200048070ff */
[----:B------:R-:W-:Y:S01]  /*6d80*/  @!P6 STG.E.U8 desc[UR18][R10.64+0x10], R131 ;  /* 0x000010830a00e986 */ /* 0x000fe2000c101112 */
[C---:B------:R-:W-:Y:S01]  /*6d90*/  ISETP.LT.OR P6, PT, R27.reuse, 0x1a, !P2 ;  /* 0x0000001a1b00780c */ /* 0x040fe200057c1670 */
[-C--:B------:R-:W-:Y:S01]  /*6da0*/  FMUL R116, R116, R8.reuse ;  /* 0x0000000874747220 */ /* 0x080fe20000400000 */
[----:B------:R-:W-:Y:S01]  /*6db0*/  F2FP.SATFINITE.E4M3.F32.PACK_AB_MERGE_C R119, RZ, R119, RZ ;  /* 0x00000077ff77723e */ /* 0x000fe200048070ff */
[----:B------:R-:W-:Y:S01]  /*6dc0*/  FMUL R114, R114, R8 ;  /* 0x0000000872727220 */ /* 0x000fe20000400000 */
[----:B0-----:R-:W-:Y:S01]  /*6dd0*/  F2FP.SATFINITE.E4M3.F32.PACK_AB_MERGE_C R25, RZ, R126, RZ ;  /* 0x0000007eff19723e */ /* 0x001fe200048070ff */
[----:B------:R0:W-:Y:S01]  /*6de0*/  @!P5 STG.E.U8 desc[UR18][R10.64+0x11], R7 ;  /* 0x000011070a00d986 */ /* 0x0001e2000c101112 */
[----:B------:R-:W-:Y:S01]  /*6df0*/  ISETP.LT.OR P5, PT, R27, 0x1a, !P1 ;  /* 0x0000001a1b00780c */ /* 0x000fe20004fa1670 */
        /* <DEDUP_REMOVED lines=11> */
[----:B0-----:R-:W-:Y:S01]  /*6eb0*/  F2FP.SATFINITE.E4M3.F32.PACK_AB_MERGE_C R7, RZ, R124, RZ ;  /* 0x0000007cff07723e */ /* 0x001fe200048070ff */
[----:B------:R0:W-:Y:S01]  /*6ec0*/  @!P5 STG.E.U8 desc[UR18][R10.64+0x19], R25 ;  /* 0x000019190a00d986 */ /* 0x0001e2000c101112 */
[C---:B------:R-:W-:Y:S01]  /*6ed0*/  ISETP.LT.OR P5, PT, R27.reuse, 0x22, !P2 ;  /* 0x000000221b00780c */ /* 0x040fe200057a1670 */
[-C--:B------:R-:W-:Y:S01]  /*6ee0*/  FMUL R110, R110, R8.reuse ;  /* 0x000000086e6e7220 */ /* 0x080fe20000400000 */
[----:B------:R-:W-:Y:S01]  /*6ef0*/  F2FP.SATFINITE.E4M3.F32.PACK_AB_MERGE_C R111, RZ, R111, RZ ;  /* 0x0000006fff6f723e */ /* 0x000fe200048070ff */
[----:B------:R-:W-:Y:S01]  /*6f00*/  @!P4 STG.E.U8 desc[UR18][R10.64+0x18], R127 ;  /* 0x0000187f0a00c986 */ /* 0x000fe2000c101112 */
[C---:B------:R-:W-:Y:S01]  /*6f10*/  ISETP.LT.OR P4, PT, R27.reuse, 0x21, !P1 ;  /* 0x000000211b00780c */ /* 0x040fe20004f81670 */
[----:B------:R-:W-:Y:S01]  /*6f20*/  FMUL R108, R108, R8 ;  /* 0x000000086c6c7220 */ /* 0x000fe20000400000 */
[----:B-1----:R-:W-:Y:S01]  /*6f30*/  F2FP.SATFINITE.E4M3.F32.PACK_AB_MERGE_C R29, RZ, R122, RZ ;  /* 0x0000007aff1d723e */ /* 0x002fe200048070ff */
[----:B------:R-:W-:Y:S01]  /*6f40*/  @!P6 STG.E.U8 desc[UR18][R12.64+0x20], R125 ;  /* 0x0000207d0c00e986 */ /* 0x000fe2000c101112 */
[----:B------:R-:W-:Y:S01]  /*6f50*/  ISETP.LT.OR P6, PT, R27, 0x22, !P1 ;  /* 0x000000221b00780c */ /* 0x000fe20004fc1670 */
[-C--:B------:R-:W-:Y:S01]  /*6f60*/  FMUL R109, R109, R8.reuse ;  /* 0x000000086d6d7220 */ /* 0x080fe20000400000 */
[----:B------:R-:W-:Y:S01]  /*6f70*/  FMUL R107, R107, R8 ;  /* 0x000000086b6b7220 */ /* 0x000fe20000400000 */
[----:B0-----:R-:W-:Y:S01]  /*6f80*/  F2FP.SATFINITE.E4M3.F32.PACK_AB_MERGE_C R25, RZ, R120, RZ ;  /* 0x00000078ff19723e */ /* 0x001fe200048070ff */
[-C--:B------:R-:W-:Y:S01]  /*6f90*/  FMUL R106, R106, R8.reuse ;  /* 0x000000086a6a7220 */ /* 0x080fe20000400000 */
        /* <DEDUP_REMOVED lines=33> */
[----:B------:R-:W-:Y:S01]  /*71b0*/  ISETP.LT.OR P4, PT, R27, 0x31, !P1 ;  /* 0x000000311b00780c */ /* 0x000fe20004f81670 */
[-C--:B------:R-:W-:Y:S01]  /*71c0*/  FMUL R97, R97, R8.reuse ;  /* 0x0000000861617220 */ /* 0x080fe20000400000 */
[-C--:B------:R-:W-:Y:S01]  /*71d0*/  FMUL R95, R95, R8.reuse ;  /* 0x000000085f5f7220 */ /* 0x080fe20000400000 */
        /* <DEDUP_REMOVED lines=37> */
[-C--:B------:R-:W-:Y:S01]  /*7430*/  FMUL R19, R19, R8.reuse ;  /* 0x0000000813137220 */ /* 0x080fe20000400000 */
        /* <DEDUP_REMOVED lines=17> */
[----:B------:R-:W-:Y:S01]  /*7550*/  F2FP.SATFINITE.E4M3.F32.PACK_AB_MERGE_C R15, RZ, R15, RZ ;  /* 0x0000000fff0f723e */ /* 0x000fe200048070ff */
[----:B------:R1:W-:Y:S01]  /*7560*/  @!P6 STG.E.U8 desc[UR18][R12.64+0x49], R29 ;  /* 0x0000491d0c00e986 */ /* 0x0003e2000c101112 */
[----:B------:R-:W-:-:S02]  /*7570*/  ISETP.LT.OR P6, PT, R27, 0x51, !P2 ;  /* 0x000000511b00780c */ /* 0x000fc400057c1670 */
[----:B------:R-:W-:Y:S02]  /*7580*/  F2FP.SATFINITE.E4M3.F32.PACK_AB_MERGE_C R17, RZ, R17, RZ ;  /* 0x00000011ff11723e */ /* 0x000fe400048070ff */
[----:B0-----:R-:W-:Y:S01]  /*7590*/  F2FP.SATFINITE.E4M3.F32.PACK_AB_MERGE_C R7, RZ, R100, RZ ;  /* 0x00000064ff07723e */ /* 0x001fe200048070ff */
[----:B------:R0:W-:Y:S01]  /*75a0*/  @!P5 STG.E.U8 desc[UR18][R10.64+0x49], R25 ;  /* 0x000049190a00d986 */ /* 0x0001e2000c101112 */
[----:B------:R-:W-:-:S03]  /*75b0*/  ISETP.LT.OR P5, PT, R27, 0x52, !P2 ;  /* 0x000000521b00780c */ /* 0x000fc600057a1670 */
[----:B------:R-:W-:Y:S01]  /*75c0*/  @!P4 STG.E.U8 desc[UR18][R10.64+0x48], R103 ;  /* 0x000048670a00c986 */ /* 0x000fe2000c101112 */
[C---:B------:R-:W-:Y:S02]  /*75d0*/  ISETP.LT.OR P4, PT, R27.reuse, 0x51, !P1 ;  /* 0x000000511b00780c */ /* 0x040fe40004f81670 */
[----:B-1----:R-:W-:Y:S01]  /*75e0*/  F2FP.SATFINITE.E4M3.F32.PACK_AB_MERGE_C R29, RZ, R98, RZ ;  /* 0x00000062ff1d723e */ /* 0x002fe200048070ff */
[----:B------:R-:W-:Y:S01]  /*75f0*/  @!P6 STG.E.U8 desc[UR18][R12.64+0x50], R101 ;  /* 0x000050650c00e986 */ /* 0x000fe2000c101112 */
[----:B------:R-:W-:Y:S02]  /*7600*/  ISETP.LT.OR P6, PT, R27, 0x52, !P1 ;  /* 0x000000521b00780c */ /* 0x000fe40004fc1670 */
[----:B0-----:R-:W-:-:S03]  /*7610*/  F2FP.SATFINITE.E4M3.F32.PACK_AB_MERGE_C R25, RZ, R96, RZ ;  /* 0x00000060ff19723e */ /* 0x001fc600048070ff */
[----:B------:R0:W-:Y:S01]  /*7620*/  @!P5 STG.E.U8 desc[UR18][R12.64+0x51], R7 ;  /* 0x000051070c00d986 */ /* 0x0001e2000c101112 */
[----:B------:R-:W-:-:S03]  /*7630*/  ISETP.LT.OR P5, PT, R27, 0x5a, !P2 ;  /* 0x0000005a1b00780c */ /* 0x000fc600057a1670 */
[----:B------:R-:W-:Y:S01]  /*7640*/  @!P4 STG.E.U8 desc[UR18][R10.64+0x50], R99 ;  /* 0x000050630a00c986 */ /* 0x000fe2000c101112 */
[----:B------:R-:W-:-:S03]  /*7650*/  ISETP.LT.OR P4, PT, R27, 0x59, !P2 ;  /* 0x000000591b00780c */ /* 0x000fc60005781670 */
[----:B------:R1:W-:Y:S01]  /*7660*/  @!P6 STG.E.U8 desc[UR18][R10.64+0x51], R29 ;  /* 0x0000511d0a00e986 */ /* 0x0003e2000c101112 */
[----:B------:R-:W-:Y:S02]  /*7670*/  ISETP.LT.OR P6, PT, R27, 0x59, !P1 ;  /* 0x000000591b00780c */ /* 0x000fe40004fc1670 */
[----:B0-----:R-:W-:-:S03]  /*7680*/  F2FP.SATFINITE.E4M3.F32.PACK_AB_MERGE_C R7, RZ, R94, RZ ;  /* 0x0000005eff07723e */ /* 0x001fc600048070ff */
        /* <DEDUP_REMOVED lines=27> */
[----:B------:R-:W-:Y:S01]  /*7840*/  @!P6 STG.E.U8 desc[UR18][R10.64+0x69], R29 ;  /* 0x0000691d0a00e986 */ /* 0x000fe2000c101112 */
[----:B------:R-:W-:Y:S02]  /*7850*/  ISETP.LT.OR P6, PT, R27, 0x71, !P1 ;  /* 0x000000711b00780c */ /* 0x000fe40004fc1670 */
[----:B0-----:R-:W-:-:S03]  /*7860*/  F2FP.SATFINITE.E4M3.F32.PACK_AB_MERGE_C R7, RZ, R18, RZ ;  /* 0x00000012ff07723e */ /* 0x001fc600048070ff */
[----:B------:R-:W-:Y:S01]  /*7870*/  @!P5 STG.E.U8 desc[UR18][R12.64+0x71], R25 ;  /* 0x000071190c00d986 */ /* 0x000fe2000c101112 */
[C---:B------:R-:W-:Y:S02]  /*7880*/  ISETP.LT.OR P5, PT, R27.reuse, 0x79, !P2 ;  /* 0x000000791b00780c */ /* 0x040fe400057a1670 */
[C---:B------:R-:W-:Y:S01]  /*7890*/  ISETP.LT.OR P2, PT, R27.reuse, 0x7a, !P2 ;  /* 0x0000007a1b00780c */ /* 0x040fe20005741670 */
[----:B------:R0:W-:Y:S01]  /*78a0*/  @!P4 STG.E.U8 desc[UR18][R12.64+0x70], R21 ;  /* 0x000070150c00c986 */ /* 0x0001e2000c101112 */
[----:B------:R-:W-:-:S03]  /*78b0*/  ISETP.LT.OR P4, PT, R27, 0x72, !P1 ;  /* 0x000000721b00780c */ /* 0x000fc60004f81670 */
[----:B------:R1:W-:Y:S01]  /*78c0*/  @!P6 STG.E.U8 desc[UR18][R10.64+0x70], R19 ;  /* 0x000070130a00e986 */ /* 0x0003e2000c101112 */
[C---:B------:R-:W-:Y:S02]  /*78d0*/  ISETP.LT.OR P6, PT, R27.reuse, 0x79, !P1 ;  /* 0x000000791b00780c */ /* 0x040fe40004fc1670 */
[----:B------:R-:W-:Y:S02]  /*78e0*/  ISETP.LT.OR P1, PT, R27, 0x7a, !P1 ;  /* 0x0000007a1b00780c */ /* 0x000fe40004f21670 */
[----:B0-----:R-:W-:-:S05]  /*78f0*/  F2FP.SATFINITE.E4M3.F32.PACK_AB_MERGE_C R21, RZ, R16, RZ ;  /* 0x00000010ff15723e */ /* 0x001fca00048070ff */
[----:B------:R0:W-:Y:S01]  /*7900*/  @!P4 STG.E.U8 desc[UR18][R10.64+0x71], R7 ;  /* 0x000071070a00c986 */ /* 0x0001e2000c101112 */
[----:B-1----:R-:W-:-:S03]  /*7910*/  F2FP.SATFINITE.E4M3.F32.PACK_AB_MERGE_C R19, RZ, R14, RZ ;  /* 0x0000000eff13723e */ /* 0x002fc600048070ff */
[----:B------:R0:W-:Y:S04]  /*7920*/  @!P5 STG.E.U8 desc[UR18][R12.64+0x78], R15 ;  /* 0x0000780f0c00d986 */ /* 0x0001e8000c101112 */
[----:B------:R0:W-:Y:S04]  /*7930*/  @!P2 STG.E.U8 desc[UR18][R12.64+0x79], R19 ;  /* 0x000079130c00a986 */ /* 0x0001e8000c101112 */
[----:B------:R0:W-:Y:S04]  /*7940*/  @!P6 STG.E.U8 desc[UR18][R10.64+0x78], R17 ;  /* 0x000078110a00e986 */ /* 0x0001e8000c101112 */
[----:B------:R0:W-:Y:S02]  /*7950*/  @!P1 STG.E.U8 desc[UR18][R10.64+0x79], R21 ;  /* 0x000079150a009986 */ /* 0x0001e4000c101112 */
.L_x_168:
[----:B------:R-:W-:Y:S05]  /*7960*/  BSYNC B0 ;  /* 0x0000000000007941 */ /* 0x000fea0003800000 */
.L_x_38:
[----:B------:R-:W-:Y:S01]  /*7970*/  ULDC UR6, c[0x0][0xc] ;  /* 0x0000030000067ab9 */ /* 0x000fe20000000800 */
[----:B------:R-:W-:Y:S01]  /*7980*/  ULDC UR7, c[0x0][0x10] ;  /* 0x0000040000077ab9 */ /* 0x000fe20000000800 */
[----:B0-----:R-:W0:Y:S01]  /*7990*/  LDC R7, c[0x0][0x14] ;  /* 0x00000500ff077b82 */ /* 0x001e220000000800 */
[----:B------:R-:W-:Y:S01]  /*79a0*/  UIMAD.WIDE.U32 UR6, UR6, UR7, URZ ;  /* 0x00000007060672a5 */ /* 0x000fe2000f8e003f */
[----:B----4-:R-:W-:Y:S02]  /*79b0*/  IMAD.MOV.U32 R10, RZ, RZ, -0x1 ;  /* 0xffffffffff0a7424 */ /* 0x010fe400078e00ff */
[----:B-----5:R-:W-:-:S03]  /*79c0*/  IMAD.MOV.U32 R6, RZ, RZ, -0x1 ;  /* 0xffffffffff067424 */ /* 0x020fc600078e00ff */
[----:B0-----:R-:W-:-:S04]  /*79d0*/  IMAD.WIDE.U32 R2, R7, UR6, R2 ;  /* 0x0000000607027c25 */ /* 0x001fc8000f8e0002 */
[----:B------:R-:W-:Y:S01]  /*79e0*/  IMAD R7, R7, UR7, RZ ;  /* 0x0000000707077c24 */ /* 0x000fe2000f8e02ff */
[----:B------:R-:W-:Y:S02]  /*79f0*/  ULDC.64 UR6, c[0x0][0x650] ;  /* 0x0001940000067ab9 */ /* 0x000fe40000000a00 */
[----:B------:R-:W-:Y:S01]  /*7a00*/  ISETP.GE.U32.AND P1, PT, R2, UR6, PT ;  /* 0x0000000602007c0c */ /* 0x000fe2000bf26070 */
[--C-:B------:R-:W-:Y:S01]  /*7a10*/  IMAD.IADD R3, R3, 0x1, R7.reuse ;  /* 0x0000000103037824 */ /* 0x100fe200078e0207 */
[----:B------:R-:W-:-:S04]  /*7a20*/  PRMT R7, RZ, 0x7610, R7 ;  /* 0x00007610ff077816 */ /* 0x000fc80000000007 */
[----:B------:R-:W-:-:S13]  /*7a30*/  ISETP.GE.U32.AND.EX P1, PT, R3, UR7, PT, P1 ;  /* 0x0000000703007c0c */ /* 0x000fda000bf26110 */
[----:B------:R-:W-:Y:S05]  /*7a40*/  @P1 BRA `(.L_x_169) ;  /* 0x0000000400601947 */ /* 0x000fea0003800000 */
[----:B------:R-:W0:Y:S01]  /*7a50*/  S2R R20, SR_CTAID.X ;  /* 0x0000000000147919 */ /* 0x000e220000002500 */
[----:B------:R-:W4:Y:S01]  /*7a60*/  LDC.64 R14, c[0x0][0x628] ;  /* 0x00018a00ff0e7b82 */ /* 0x000f220000000a00 */
[----:B------:R-:W-:Y:S01]  /*7a70*/  ULDC UR6, c[0x0][0x150] ;  /* 0x0000540000067ab9 */ /* 0x000fe20000000800 */
[----:B-1----:R-:W-:Y:S01]  /*7a80*/  IMAD.MOV.U32 R12, RZ, RZ, R2 ;  /* 0x000000ffff0c7224 */ /* 0x002fe200078e0002 */
[----:B------:R-:W1:Y:S01]  /*7a90*/  S2R R22, SR_CTAID.Y ;  /* 0x0000000000167919 */ /* 0x000e620000002600 */
[----:B------:R-:W-:-:S04]  /*7aa0*/  IMAD.MOV.U32 R13, RZ, RZ, R3 ;  /* 0x000000ffff0d7224 */ /* 0x000fc800078e0003 */
[----:B------:R-:W1:Y:S08]  /*7ab0*/  LDC R23, c[0x0][0x144] ;  /* 0x00005100ff177b82 */ /* 0x000e700000000800 */
[----:B------:R-:W1:Y:S08]  /*7ac0*/  LDC R16, c[0x0][0x630] ;  /* 0x00018c00ff107b82 */ /* 0x000e700000000800 */
[----:B------:R-:W1:Y:S01]  /*7ad0*/  LDC.64 R18, c[0x0][0x620] ;  /* 0x00018800ff127b82 */ /* 0x000e620000000a00 */
[----:B----4-:R-:W-:-:S04]  /*7ae0*/  ISETP.NE.U32.AND P1, PT, R14, RZ, PT ;  /* 0x000000ff0e00720c */ /* 0x010fc80003f25070 */
[----:B------:R-:W-:Y:S02]  /*7af0*/  ISETP.NE.AND.EX P1, PT, R15, RZ, PT, P1 ;  /* 0x000000ff0f00720c */ /* 0x000fe40003f25310 */
[----:B0-----:R-:W-:-:S05]  /*7b00*/  I2FP.F32.U32 R6, R20 ;  /* 0x0000001400067245 */ /* 0x001fca0000201000 */
[----:B------:R-:W-:-:S04]  /*7b10*/  FMUL R6, R6, UR6 ;  /* 0x0000000606067c20 */ /* 0x000fc80008400000 */
[----:B------:R0:W4:Y:S02]  /*7b20*/  F2I.U32.TRUNC.NTZ R21, R6 ;  /* 0x0000000600157305 */ /* 0x000124000020f000 */
[----:B------:R-:W-:Y:S05]  /*7b30*/  @!P1 BRA `(.L_x_170) ;  /* 0x0000000000289947 */ /* 0x000fea0003800000 */
[----:B------:R-:W5:Y:S02]  /*7b40*/  LDC R7, c[0x0][0x634] ;  /* 0x00018d00ff077b82 */ /* 0x000f640000000800 */
[----:B-----5:R-:W-:-:S05]  /*7b50*/  IADD3 R13, P1, R2, R7, RZ ;  /* 0x00000007020d7210 */ /* 0x020fca0007f3e0ff */
[----:B------:R-:W-:-:S04]  /*7b60*/  IMAD.X R17, RZ, RZ, R3, P1 ;  /* 0x000000ffff117224 */ /* 0x000fc800008e0603 */
[----:B0-----:R-:W-:-:S04]  /*7b70*/  IMAD.WIDE.U32 R6, R17, R14, RZ ;  /* 0x0000000e11067225 */ /* 0x001fc800078e00ff */
[----:B------:R-:W-:-:S04]  /*7b80*/  IMAD.WIDE.U32 R10, P1, R13, R15, R6 ;  /* 0x0000000f0d0a7225 */ /* 0x000fc80007820006 */
[----:B------:R-:W-:-:S04]  /*7b90*/  IMAD.WIDE.U32 R6, R13, R14, RZ ;  /* 0x0000000e0d067225 */ /* 0x000fc800078e00ff */
[----:B------:R-:W-:Y:S01]  /*7ba0*/  IMAD.X R13, RZ, RZ, RZ, P1 ;  /* 0x000000ffff0d7224 */ /* 0x000fe200008e06ff */
[----:B------:R-:W-:Y:S01]  /*7bb0*/  IADD3 RZ, P1, R7, R10, RZ ;  /* 0x0000000a07ff7210 */ /* 0x000fe20007f3e0ff */
[----:B------:R-:W-:-:S04]  /*7bc0*/  IMAD.MOV.U32 R12, RZ, RZ, R11 ;  /* 0x000000ffff0c7224 */ /* 0x000fc800078e000b */
[----:B------:R-:W-:-:S08]  /*7bd0*/  IMAD.WIDE.U32.X R12, R17, R15, R12, P1 ;  /* 0x0000000f110c7225 */ /* 0x000fd000008e040c */
.L_x_170:
[----:B------:R-:W5:Y:S01]  /*7be0*/  LDC.64 R28, c[0x0][0x640] ;  /* 0x00019000ff1c7b82 */ /* 0x000f620000000a00 */
[-C--:B-1----:R-:W-:Y:S01]  /*7bf0*/  SHF.R.U64 R17, R12, R16.reuse, R13 ;  /* 0x000000100c117219 */ /* 0x082fe2000000120d */
[----:B----4-:R-:W-:Y:S01]  /*7c00*/  IMAD.MOV R21, RZ, RZ, -R21 ;  /* 0x000000ffff157224 */ /* 0x010fe200078e0a15 */
[----:B0-----:R-:W-:Y:S01]  /*7c10*/  SHF.R.U32.HI R6, RZ, R16, R13 ;  /* 0x00000010ff067219 */ /* 0x001fe2000001160d */
[----:B------:R-:W-:Y:S01]  /*7c20*/  ULDC UR6, c[0x0][0x154] ;  /* 0x0000550000067ab9 */ /* 0x000fe20000000800 */
[----:B------:R-:W-:Y:S01]  /*7c30*/  IADD3 R11, P1, RZ, -R17, RZ ;  /* 0x80000011ff0b7210 */ /* 0x000fe20007f3e0ff */
[----:B------:R-:W-:Y:S02]  /*7c40*/  IMAD R23, R23, R21, R20 ;  /* 0x0000001517177224 */ /* 0x000fe400078e0214 */
[----:B------:R-:W0:Y:S01]  /*7c50*/  LDC R12, c[0x0][0x618] ;  /* 0x00018600ff0c7b82 */ /* 0x000e220000000800 */
[----:B------:R-:W-:Y:S02]  /*7c60*/  IMAD.MOV.U32 R13, RZ, RZ, 0x1 ;  /* 0x00000001ff0d7424 */ /* 0x000fe400078e00ff */
[----:B------:R-:W-:-:S04]  /*7c70*/  IMAD.X R7, RZ, RZ, ~R6, P1 ;  /* 0x000000ffff077224 */ /* 0x000fc800008e0e06 */
[-C--:B------:R-:W-:Y:S01]  /*7c80*/  IMAD R10, R7, R18.reuse, RZ ;  /* 0x00000012070a7224 */ /* 0x080fe200078e02ff */
[----:B--23--:R-:W1:Y:S01]  /*7c90*/  LDC R24, c[0x0][0x608] ;  /* 0x00018200ff187b82 */ /* 0x00ce620000000800 */
[----:B------:R-:W-:-:S04]  /*7ca0*/  IMAD.WIDE.U32 R6, R11, R18, R2 ;  /* 0x000000120b067225 */ /* 0x000fc800078e0002 */
[----:B------:R-:W-:Y:S01]  /*7cb0*/  IMAD R11, R11, R19, R10 ;  /* 0x000000130b0b7224 */ /* 0x000fe200078e020a */
[----:B------:R-:W-:Y:S02]  /*7cc0*/  I2FP.F32.U32 R10, R22 ;  /* 0x00000016000a7245 */ /* 0x000fe40000201000 */
[----:B------:R-:W2:Y:S01]  /*7cd0*/  LDC R26, c[0x0][0x658] ;  /* 0x00019600ff1a7b82 */ /* 0x000ea20000000800 */
[----:B------:R-:W-:Y:S01]  /*7ce0*/  IMAD.IADD R7, R7, 0x1, R11 ;  /* 0x0000000107077824 */ /* 0x000fe200078e020b */
[----:B-----5:R-:W-:Y:S01]  /*7cf0*/  ISETP.NE.U32.AND P1, PT, R28, RZ, PT ;  /* 0x000000ff1c00720c */ /* 0x020fe20003f25070 */
[----:B------:R-:W-:Y:S01]  /*7d00*/  FMUL R10, R10, UR6 ;  /* 0x000000060a0a7c20 */ /* 0x000fe20008400000 */
[----:B------:R-:W-:Y:S02]  /*7d10*/  IMAD.MOV.U32 R11, RZ, RZ, -0x1 ;  /* 0xffffffffff0b7424 */ /* 0x000fe400078e00ff */
[----:B------:R-:W-:Y:S01]  /*7d20*/  ISETP.NE.AND.EX P1, PT, R29, RZ, PT, P1 ;  /* 0x000000ff1d00720c */ /* 0x000fe20003f25310 */
[----:B------:R3:W4:Y:S01]  /*7d30*/  F2I.U32.TRUNC.NTZ R19, R10 ;  /* 0x0000000a00137305 */ /* 0x000722000020f000 */
[----:B------:R-:W3:Y:S01]  /*7d40*/  LDC R21, c[0x0][0x148] ;  /* 0x00005200ff157b82 */ /* 0x000ee20000000800 */
[----:B0-----:R-:W-:-:S02]  /*7d50*/  SHF.R.U64 R16, R6, R12, R7 ;  /* 0x0000000c06107219 */ /* 0x001fc40000001207 */
[----:B------:R-:W-:-:S05]  /*7d60*/  SHF.R.U32.HI R7, RZ, R12, R7 ;  /* 0x0000000cff077219 */ /* 0x000fca0000011607 */
[----:B------:R-:W0:Y:S01]  /*7d70*/  LDC R20, c[0x0][0x600] ;  /* 0x00018000ff147b82 */ /* 0x000e220000000800 */
[-CC-:B-1----:R-:W-:Y:S02]  /*7d80*/  SHF.R.U64 R14, R16, R24.reuse, R7.reuse ;  /* 0x00000018100e7219 */ /* 0x182fe40000001207 */
[----:B------:R-:W-:-:S05]  /*7d90*/  SHF.R.U32.HI R7, RZ, R24, R7 ;  /* 0x00000018ff077219 */ /* 0x000fca0000011607 */
[----:B------:R-:W1:Y:S01]  /*7da0*/  LDC R27, c[0x0][0x648] ;  /* 0x00019200ff1b7b82 */ /* 0x000e620000000800 */
[-CC-:B--2---:R-:W-:Y:S02]  /*7db0*/  SHF.R.U64 R18, R14, R26.reuse, R7.reuse ;  /* 0x0000001a0e127219 */ /* 0x184fe40000001207 */
[-C--:B------:R-:W-:Y:S02]  /*7dc0*/  SHF.L.U32 R11, R11, R26.reuse, RZ ;  /* 0x0000001a0b0b7219 */ /* 0x080fe400000006ff */
[-C--:B------:R-:W-:Y:S01]  /*7dd0*/  SHF.R.U32.HI R7, RZ, R26.reuse, R7 ;  /* 0x0000001aff077219 */ /* 0x080fe20000011607 */
[----:B------:R-:W-:Y:S01]  /*7de0*/  IMAD.MOV.U32 R6, RZ, RZ, R18 ;  /* 0x000000ffff067224 */ /* 0x000fe200078e0012 */
[----:B------:R-:W-:Y:S01]  /*7df0*/  SHF.L.U32 R26, R13, R26, RZ ;  /* 0x0000001a0d1a7219 */ /* 0x000fe200000006ff */
[----:B------:R-:W2:Y:S01]  /*7e00*/  LDC R30, c[0x0][0x638] ;  /* 0x00018e00ff1e7b82 */ /* 0x000ea20000000800 */
[----:B------:R-:W-:-:S07]  /*7e10*/  LOP3.LUT R25, RZ, R11, RZ, 0x33, !PT ;  /* 0x0000000bff197212 */ /* 0x000fce00078e33ff */
[----:B------:R-:W0:Y:S01]  /*7e20*/  LDC R31, c[0x0][0x610] ;  /* 0x00018400ff1f7b82 */ /* 0x000e220000000800 */
[----:B----4-:R-:W-:Y:S05]  /*7e30*/  @!P1 BRA `(.L_x_171) ;  /* 0x0000000000289947 */ /* 0x010fea0003800000 */
[----:B------:R-:W4:Y:S02]  /*7e40*/  LDC R13, c[0x0][0x64c] ;  /* 0x00019300ff0d7b82 */ /* 0x000f240000000800 */
[----:B----4-:R-:W-:-:S05]  /*7e50*/  IADD3 R13, P1, R18, R13, RZ ;  /* 0x0000000d120d7210 */ /* 0x010fca0007f3e0ff */
[----:B------:R-:W-:-:S04]  /*7e60*/  IMAD.X R15, RZ, RZ, R7, P1 ;  /* 0x000000ffff0f7224 */ /* 0x000fc800008e0607 */
[----:B------:R-:W-:-:S04]  /*7e70*/  IMAD.WIDE.U32 R6, R15, R28, RZ ;  /* 0x0000001c0f067225 */ /* 0x000fc800078e00ff */
[----:B---3--:R-:W-:-:S04]  /*7e80*/  IMAD.WIDE.U32 R10, P1, R13, R29, R6 ;  /* 0x0000001d0d0a7225 */ /* 0x008fc80007820006 */
[----:B------:R-:W-:-:S04]  /*7e90*/  IMAD.WIDE.U32 R6, R13, R28, RZ ;  /* 0x0000001c0d067225 */ /* 0x000fc800078e00ff */
[----:B------:R-:W-:Y:S01]  /*7ea0*/  IMAD.X R13, RZ, RZ, RZ, P1 ;  /* 0x000000ffff0d7224 */ /* 0x000fe200008e06ff */
[----:B------:R-:W-:Y:S01]  /*7eb0*/  IADD3 RZ, P1, R7, R10, RZ ;  /* 0x0000000a07ff7210 */ /* 0x000fe20007f3e0ff */
[----:B------:R-:W-:-:S04]  /*7ec0*/  IMAD.MOV.U32 R12, RZ, RZ, R11 ;  /* 0x000000ffff0c7224 */ /* 0x000fc800078e000b */
[----:B------:R-:W-:-:S08]  /*7ed0*/  IMAD.WIDE.U32.X R6, R15, R29, R12, P1 ;  /* 0x0000001d0f067225 */ /* 0x000fd000008e040c */
.L_x_171:
[----:B-1----:R-:W-:Y:S01]  /*7ee0*/  SHF.R.U64 R6, R6, R27, R7 ;  /* 0x0000001b06067219 */ /* 0x002fe20000001207 */
[----:B0-----:R-:W-:Y:S01]  /*7ef0*/  VIADD R13, R20, 0xffffffff ;  /* 0xffffffff140d7836 */ /* 0x001fe20000000000 */
[----:B------:R-:W-:Y:S01]  /*7f00*/  LOP3.LUT R11, R14, R25, RZ, 0xc0, !PT ;  /* 0x000000190e0b7212 */ /* 0x000fe200078ec0ff */
[----:B------:R-:W-:Y:S02]  /*7f10*/  IMAD.MOV R19, RZ, RZ, -R19 ;  /* 0x000000ffff137224 */ /* 0x000fe400078e0a13 */
[----:B------:R-:W-:Y:S02]  /*7f20*/  IMAD.MOV R7, RZ, RZ, -R6 ;  /* 0x000000ffff077224 */ /* 0x000fe400078e0a06 */
[----:B------:R-:W-:Y:S01]  /*7f30*/  IMAD R26, R26, R6, R11 ;  /* 0x000000061a1a7224 */ /* 0x000fe200078e020b */
[----:B------:R-:W-:Y:S01]  /*7f40*/  LOP3.LUT R11, R16, R13, RZ, 0xc0, !PT ;  /* 0x0000000d100b7212 */ /* 0x000fe200078ec0ff */
[----:B---3--:R-:W-:Y:S02]  /*7f50*/  @P3 IMAD R23, R21, R19, R22 ;  /* 0x0000001315173224 */ /* 0x008fe400078e0216 */
[----:B--2---:R-:W-:-:S02]  /*7f60*/  IMAD R6, R7, R30, R18 ;  /* 0x0000001e07067224 */ /* 0x004fc400078e0212 */
[----:B------:R-:W-:Y:S02]  /*7f70*/  IMAD R26, R26, R31, R23 ;  /* 0x0000001f1a1a7224 */ /* 0x000fe400078e0217 */
[----:B------:R-:W-:Y:S02]  /*7f80*/  IMAD R11, R6, R20, R11 ;  /* 0x00000014060b7224 */ /* 0x000fe400078e020b */
[----:B------:R-:W-:Y:S02]  /*7f90*/  IMAD.MOV.U32 R7, RZ, RZ, 0x1 ;  /* 0x00000001ff077424 */ /* 0x000fe400078e00ff */
[----:B------:R-:W-:Y:S01]  /*7fa0*/  IMAD.MOV.U32 R6, RZ, RZ, R17 ;  /* 0x000000ffff067224 */ /* 0x000fe200078e0011 */
[----:B------:R-:W-:Y:S02]  /*7fb0*/  SEL R10, R11, R26, !P3 ;  /* 0x0000001a0b0a7207 */ /* 0x000fe40005800000 */
[----:B------:R-:W-:-:S07]  /*7fc0*/  SEL R26, R26, R11, !P3 ;  /* 0x0000000b1a1a7207 */ /* 0x000fce0005800000 */
.L_x_169:
[----:B------:R-:W-:Y:S01]  /*7fd0*/  LOP3.LUT P1, RZ, R7, 0xff, RZ, 0xc0, !PT ;  /* 0x000000ff07ff7812 */ /* 0x000fe2000782c0ff */
[----:B------:R-:W-:-:S12]  /*7fe0*/  IMAD.MOV.U32 R7, RZ, RZ, R26 ;  /* 0x000000ffff077224 */ /* 0x000fd800078e001a */
[----:B------:R-:W-:Y:S05]  /*7ff0*/  @P1 BRA `(.L_x_172) ;  /* 0xffffff9400201947 */ /* 0x000fea000383ffff */
[----:B------:R-:W-:Y:S05]  /*8000*/  EXIT ;  /* 0x000000000000794d */ /* 0x000fea0003800000 */
.L_x_8:
[----:B0-----:R-:W-:Y:S01]  /*8010*/  ULDC.64 UR4, c[0x0][0x650] ;  /* 0x0001940000047ab9 */ /* 0x001fe20000000a00 */
        /* <DEDUP_REMOVED lines=25> */
.L_x_174:
[----:B------:R-:W0:Y:S01]  /*81b0*/  LDC.64 R28, c[0x0][0x640] ;  /* 0x00019000ff1c7b82 */ /* 0x000e220000000a00 */
[-CC-:B------:R-:W-:Y:S01]  /*81c0*/  SHF.R.U64 R21, R16, R10.reuse, R17.reuse ;  /* 0x0000000a10157219 */ /* 0x180fe20000001211 */
[----:B------:R-:W-:Y:S01]  /*81d0*/  IMAD.MOV.U32 R27, RZ, RZ, 0x1 ;  /* 0x00000001ff1b7424 */ /* 0x000fe200078e00ff */
[----:B------:R-:W-:Y:S02]  /*81e0*/  SHF.R.U32.HI R5, RZ, R10, R17 ;  /* 0x0000000aff057219 */ /* 0x000fe40000011611 */
[----:B------:R-:W-:-:S03]  /*81f0*/  IADD3 R7, P0, RZ, -R21, RZ ;  /* 0x80000015ff077210 */ /* 0x000fc60007f1e0ff */
[----:B------:R-:W1:Y:S02]  /*8200*/  LDC R14, c[0x0][0x618] ;  /* 0x00018600ff0e7b82 */ /* 0x000e640000000800 */
[----:B------:R-:W-:Y:S02]  /*8210*/  IMAD.X R5, RZ, RZ, ~R5, P0 ;  /* 0x000000ffff057224 */ /* 0x000fe400000e0e05 */
[----:B------:R-:W-:-:S04]  /*8220*/  IMAD.WIDE.U32 R12, R7, R24, R2 ;  /* 0x00000018070c7225 */ /* 0x000fc800078e0002 */
[----:B------:R-:W2:Y:S01]  /*8230*/  LDC R16, c[0x0][0x608] ;  /* 0x00018200ff107b82 */ /* 0x000ea20000000800 */
[----:B------:R-:W-:-:S04]  /*8240*/  IMAD R10, R5, R24, RZ ;  /* 0x00000018050a7224 */ /* 0x000fc800078e02ff */
[----:B------:R-:W-:Y:S02]  /*8250*/  IMAD R5, R7, R25, R10 ;  /* 0x0000001907057224 */ /* 0x000fe400078e020a */
[----:B------:R-:W-:Y:S01]  /*8260*/  IMAD.MOV.U32 R7, RZ, RZ, -0x1 ;  /* 0xffffffffff077424 */ /* 0x000fe200078e00ff */
[----:B------:R-:W3:Y:S01]  /*8270*/  LDC R26, c[0x0][0x658] ;  /* 0x00019600ff1a7b82 */ /* 0x000ee20000000800 */
[----:B------:R-:W-:Y:S01]  /*8280*/  IMAD.IADD R5, R13, 0x1, R5 ;  /* 0x000000010d057824 */ /* 0x000fe200078e0205 */
[----:B0-----:R-:W-:-:S04]  /*8290*/  ISETP.NE.U32.AND P0, PT, R28, RZ, PT ;  /* 0x000000ff1c00720c */ /* 0x001fc80003f05070 */
        /* <DEDUP_REMOVED lines=8> */
[-CC-:B---3--:R-:W-:Y:S02]  /*8320*/  SHF.R.U64 R24, R22, R26.reuse, R5.reuse ;  /* 0x0000001a16187219 */ /* 0x188fe40000001205 */
[-C--:B------:R-:W-:Y:S02]  /*8330*/  SHF.L.U32 R7, R7, R26.reuse, RZ ;  /* 0x0000001a07077219 */ /* 0x080fe400000006ff */
[----:B------:R-:W-:Y:S01]  /*8340*/  SHF.R.U32.HI R13, RZ, R26, R5 ;  /* 0x0000001aff0d7219 */ /* 0x000fe20000011605 */
[----:B------:R-:W-:Y:S01]  /*8350*/  IMAD.MOV.U32 R12, RZ, RZ, R24 ;  /* 0x000000ffff0c7224 */ /* 0x000fe200078e0018 */
[----:B------:R-:W-:Y:S01]  /*8360*/  LOP3.LUT R31, RZ, R7, RZ, 0x33, !PT ;  /* 0x00000007ff1f7212 */ /* 0x000fe200078e33ff */
[----:B------:R-:W3:Y:S01]  /*8370*/  LDC R30, c[0x0][0x610] ;  /* 0x00018400ff1e7b82 */ /* 0x000ee20000000800 */
[----:B------:R-:W-:Y:S05]  /*8380*/  @!P0 BRA `(.L_x_175) ;  /* 0x0000000000288947 */ /* 0x000fea0003800000 */
        /* <DEDUP_REMOVED lines=10> */
.L_x_175:
[----:B-1----:R-:W-:Y:S01]  /*8430*/  SHF.R.U64 R10, R12, R10, R13 ;  /* 0x0000000a0c0a7219 */ /* 0x002fe2000000120d */
[----:B0-----:R-:W-:Y:S01]  /*8440*/  VIADD R9, R23, 0xffffffff ;  /* 0xffffffff17097836 */ /* 0x001fe20000000000 */
[----:B------:R-:W-:Y:S01]  /*8450*/  SHF.L.U32 R27, R27, R26, RZ ;  /* 0x0000001a1b1b7219 */ /* 0x000fe200000006ff */
[----:B------:R-:W-:Y:S01]  /*8460*/  @P3 IMAD R11, R19, R20, R8 ;  /* 0x00000014130b3224 */ /* 0x000fe200078e0208 */
[----:B------:R-:W-:Y:S01]  /*8470*/  LOP3.LUT R5, R22, R31, RZ, 0xc0, !PT ;  /* 0x0000001f16057212 */ /* 0x000fe200078ec0ff */
[----:B------:R-:W-:Y:S01]  /*8480*/  IMAD.MOV R7, RZ, RZ, -R10 ;  /* 0x000000ffff077224 */ /* 0x000fe200078e0a0a */
[----:B------:R-:W-:Y:S01]  /*8490*/  LOP3.LUT R8, R18, R9, RZ, 0xc0, !PT ;  /* 0x0000000912087212 */ /* 0x000fe200078ec0ff */
[----:B------:R-:W-:Y:S02]  /*84a0*/  IMAD.MOV.U32 R9, RZ, RZ, 0x1 ;  /* 0x00000001ff097424 */ /* 0x000fe400078e00ff */
[----:B------:R-:W-:Y:S02]  /*84b0*/  IMAD R10, R27, R10, R5 ;  /* 0x0000000a1b0a7224 */ /* 0x000fe400078e0205 */
[----:B--2---:R-:W-:-:S02]  /*84c0*/  IMAD R5, R7, R25, R24 ;  /* 0x0000001907057224 */ /* 0x004fc400078e0218 */
[----:B---3--:R-:W-:Y:S02]  /*84d0*/  IMAD R7, R10, R30, R11 ;  /* 0x0000001e0a077224 */ /* 0x008fe400078e020b */
[----:B------:R-:W-:Y:S01]  /*84e0*/  IMAD R8, R5, R23, R8 ;  /* 0x0000001705087224 */ /* 0x000fe200078e0208 */
[----:B------:R-:W-:Y:S01]  /*84f0*/  PRMT R5, R9, 0x7610, R5 ;  /* 0x0000761009057816 */ /* 0x000fe20000000005 */
[----:B------:R-:W-:-:S03]  /*8500*/  IMAD.MOV.U32 R17, RZ, RZ, R21 ;  /* 0x000000ffff117224 */ /* 0x000fc600078e0015 */
[----:B------:R-:W-:Y:S02]  /*8510*/  SEL R14, R8, R7, !P3 ;  /* 0x00000007080e7207 */ /* 0x000fe40005800000 */
[----:B------:R-:W-:-:S07]  /*8520*/  SEL R7, R7, R8, !P3 ;  /* 0x0000000807077207 */ /* 0x000fce0005800000 */
.L_x_173:
[----:B------:R-:W-:-:S08]  /*8530*/  NOP ;  /* 0x0000000000007918 */ /* 0x000fd00000000000 */
[----:B------:R-:W0:-:S00]  /*8540*/  USETMAXREG.DEALLOC.CTAPOOL 0x28 ;  /* 0x00000028000079c8 */ /* 0x000e0000080e0500 */
[----:B0-----:R-:W-:-:S13]  /*8550*/  ISETP.NE.AND P0, PT, R6, RZ, PT ;  /* 0x000000ff0600720c */ /* 0x001fda0003f05270 */
[----:B------:R-:W-:Y:S05]  /*8560*/  @P0 EXIT ;  /* 0x000000000000094d */ /* 0x000fea0003800000 */
[----:B------:R-:W-:Y:S01]  /*8570*/  LOP3.LUT P0, RZ, R5, 0xff, RZ, 0xc0, !PT ;  /* 0x000000ff05ff7812 */ /* 0x000fe2000780c0ff */
[----:B------:R-:W-:Y:S02]  /*8580*/  IMAD.MOV.U32 R5, RZ, RZ, 0x1 ;  /* 0x00000001ff057424 */ /* 0x000fe400078e00ff */
[----:B------:R-:W-:-:S10]  /*8590*/  IMAD.MOV.U32 R10, RZ, RZ, RZ ;  /* 0x000000ffff0a7224 */ /* 0x000fd400078e00ff */
[----:B------:R-:W-:Y:S05]  /*85a0*/  @!P0 BRA `(.L_x_176) ;  /* 0x0000000c00308947 */ /* 0x000fea0003800000 */
[----:B------:R-:W0:Y:S01]  /*85b0*/  LDC R5, c[0x0][0x28c] ;  /* 0x0000a300ff057b82 */ /* 0x000e220000000800 */
[----:B------:R-:W-:Y:S01]  /*85c0*/  ULDC UR5, c[0x0][0x658] ;  /* 0x0001960000057ab9 */ /* 0x000fe20000000800 */
[----:B------:R-:W-:Y:S01]  /*85d0*/  UMOV UR7, 0xffffffff ;  /* 0xffffffff00077882 */ /* 0x000fe20000000000 */
[----:B------:R-:W-:Y:S01]  /*85e0*/  ULDC UR6, c[0x0][0xc] ;  /* 0x0000030000067ab9 */ /* 0x000fe20000000800 */
[----:B------:R-:W-:Y:S01]  /*85f0*/  USHF.L.U32 UR8, UR7, UR5, URZ ;  /* 0x0000000507087299 */ /* 0x000fe2000800063f */
[----:B------:R-:W-:Y:S01]  /*8600*/  BSSY B0, `(.L_x_176) ;  /* 0x00000c6000007945 */ /* 0x000fe20003800000 */
[----:B------:R-:W-:Y:S01]  /*8610*/  UMOV UR9, 0x1 ;  /* 0x0000000100097882 */ /* 0x000fe20000000000 */
[----:B------:R-:W-:Y:S01]  /*8620*/  ULDC UR7, c[0x0][0x10] ;  /* 0x0000040000077ab9 */ /* 0x000fe20000000800 */
[----:B------:R-:W1:Y:S01]  /*8630*/  S2UR UR10, SR_CgaCtaId ;  /* 0x00000000000a79c3 */ /* 0x000e620000008800 */
[----:B------:R-:W-:Y:S01]  /*8640*/  UIMAD.WIDE.U32 UR6, UR6, UR7, URZ ;  /* 0x00000007060672a5 */ /* 0x000fe2000f8e003f */
[----:B------:R-:W-:Y:S01]  /*8650*/  IMAD.MOV.U32 R16, RZ, RZ, 0x1 ;  /* 0x00000001ff107424 */ /* 0x000fe200078e00ff */
[----:B------:R-:W-:Y:S01]  /*8660*/  USHF.L.U32 UR18, UR9, UR5, URZ ;  /* 0x0000000509127299 */ /* 0x000fe2000800063f */
[----:B------:R-:W-:Y:S01]  /*8670*/  LOP3.LUT R15, R4, 0x2, RZ, 0xfc, !PT ;  /* 0x00000002040f7812 */ /* 0x000fe200078efcff */
[----:B------:R-:W-:Y:S01]  /*8680*/  IMAD.MOV.U32 R10, RZ, RZ, RZ ;  /* 0x000000ffff0a7224 */ /* 0x000fe200078e00ff */
[----:B------:R-:W-:Y:S01]  /*8690*/  ULDC UR5, c[0x0][0x14] ;  /* 0x0000050000057ab9 */ /* 0x000fe20000000800 */
[----:B------:R-:W-:Y:S01]  /*86a0*/  ULDC UR4, c[0x0][0x600] ;  /* 0x0001800000047ab9 */ /* 0x000fe20000000800 */
[----:B------:R-:W-:-:S02]  /*86b0*/  UIMAD.WIDE.U32 UR20, UR6, UR5, URZ ;  /* 0x00000005061472a5 */ /* 0x000fc4000f8e003f */
[----:B------:R-:W-:Y:S02]  /*86c0*/  UIMAD UR13, UR7, UR5, URZ ;  /* 0x00000005070d72a4 */ /* 0x000fe4000f8e023f */
[----:B------:R-:W-:Y:S02]  /*86d0*/  UIADD3 UR4, UR4, -0x1, URZ ;  /* 0xffffffff04047890 */ /* 0x000fe4000fffe03f */
[----:B------:R-:W-:Y:S01]  /*86e0*/  ULOP3.LUT UR17, URZ, UR8, URZ, 0x33, !UPT ;  /* 0x000000083f117292 */ /* 0x000fe2000f8e333f */
[----:B0-----:R-:W-:Y:S01]  /*86f0*/  VIADD R5, R5, 0x1f ;  /* 0x0000001f05057836 */ /* 0x001fe20000000000 */
[----:B------:R-:W-:Y:S01]  /*8700*/  UIADD3 UR13, UR21, UR13, URZ ;  /* 0x0000000d150d7290 */ /* 0x000fe2000fffe03f */
[----:B------:R-:W-:-:S03]  /*8710*/  ULDC.64 UR22, c[0x0][0x198] ;  /* 0x0000660000167ab9 */ /* 0x000fc60000000a00 */
[----:B------:R-:W-:Y:S01]  /*8720*/  SHF.R.S32.HI R6, RZ, 0x1f, R5 ;  /* 0x0000001fff067819 */ /* 0x000fe20000011405 */
[----:B-1----:R-:W-:-:S03]  /*8730*/  IMAD.U32 R12, RZ, RZ, UR10 ;  /* 0x0000000aff0c7e24 */ /* 0x002fc6000f8e00ff */
[----:B------:R-:W-:Y:S01]  /*8740*/  LEA.HI R6, R6, R5, RZ, 0x5 ;  /* 0x0000000506067211 */ /* 0x000fe200078f28ff */
[----:B------:R-:W-:-:S03]  /*8750*/  IMAD.MOV.U32 R5, RZ, RZ, 0x1 ;  /* 0x00000001ff057424 */ /* 0x000fc600078e00ff */
[----:B------:R-:W-:-:S05]  /*8760*/  SHF.R.S32.HI R11, RZ, 0x5, R6 ;  /* 0x00000005ff0b7819 */ /* 0x000fca0000011406 */
[----:B------:R-:W-:-:S07]  /*8770*/  VIADD R13, R11, 0x1 ;  /* 0x000000010b0d7836 */ /* 0x000fce0000000000 */
.L_x_187:
[----:B------:R-:W-:-:S03]  /*8780*/  UMOV UR5, 0xffffffff ;  /* 0xffffffff00057882 */ /* 0x000fc60000000000 */
[----:B------:R-:W-:Y:S05]  /*8790*/  BRA.DIV UR5, `(.L_x_177) ;  /* 0x0000001e05047947 */ /* 0x000fea000b800000 */
[----:B------:R-:W-:-:S13]  /*87a0*/  ELECT P0, URZ, PT ;  /* 0x00000000003f782f */ /* 0x000fda0003800000 */
.L_x_222:
[----:B------:R-:W0:Y:S01]  /*87b0*/  LDC R6, c[0x0][0x28c] ;  /* 0x0000a300ff067b82 */ /* 0x000e220000000800 */
[----:B------:R-:W-:Y:S01]  /*87c0*/  BSSY B1, `(.L_x_178) ;  /* 0x0000039000017945 */ /* 0x000fe20003800000 */
[----:B0-----:R-:W-:-:S13]  /*87d0*/  ISETP.LT.OR P0, PT, R6, 0x1, !P0 ;  /* 0x000000010600780c */ /* 0x001fda0004701670 */
[----:B------:R-:W-:Y:S05]  /*87e0*/  @P0 BRA `(.L_x_179) ;  /* 0x0000000000d80947 */ /* 0x000fea0003800000 */
[----:B------:R-:W-:Y:S02]  /*87f0*/  IMAD R12, R7, 0x8, R12 ;  /* 0x00000008070c7824 */ /* 0x000fe400078e020c */
[----:B------:R-:W-:Y:S02]  /*8800*/  IMAD.SHL.U32 R18, R14, 0x80, RZ ;  /* 0x000000800e127824 */ /* 0x000fe400078e00ff */
[----:B------:R-:W-:Y:S02]  /*8810*/  IMAD.MOV.U32 R22, RZ, RZ, RZ ;  /* 0x000000ffff167224 */ /* 0x000fe400078e00ff */
[----:B------:R-:W-:Y:S02]  /*8820*/  IMAD.MOV.U32 R6, RZ, RZ, R13 ;  /* 0x000000ffff067224 */ /* 0x000fe400078e000d */
[----:B------:R-:W-:Y:S02]  /*8830*/  IMAD.MOV.U32 R7, RZ, RZ, R5 ;  /* 0x000000ffff077224 */ /* 0x000fe400078e0005 */
[----:B------:R-:W-:-:S02]  /*8840*/  IMAD.MOV.U32 R8, RZ, RZ, R10 ;  /* 0x000000ffff087224 */ /* 0x000fc400078e000a */
[----:B------:R-:W-:-:S07]  /*8850*/  IMAD.SHL.U32 R19, R12, 0x10, RZ ;  /* 0x000000100c137824 */ /* 0x000fce00078e00ff */
.L_x_182:
[----:B------:R-:W0:Y:S01]  /*8860*/  S2UR UR5, SR_CgaCtaId ;  /* 0x00000000000579c3 */ /* 0x000e220000008800 */
[----:B------:R-:W-:Y:S02]  /*8870*/  MOV R9, 0x400 ;  /* 0x0000040000097802 */ /* 0x000fe40000000f00 */
[----:B------:R-:W-:-:S13]  /*8880*/  LOP3.LUT P1, RZ, R0, 0x7f, RZ, 0xc0, !PT ;  /* 0x0000007f00ff7812 */ /* 0x000fda000782c0ff */
[----:B------:R-:W1:Y:S01]  /*8890*/  @!P1 LDC R14, c[0x0][0x500] ;  /* 0x00014000ff0e9b82 */ /* 0x000e620000000800 */
[----:B0-----:R-:W-:-:S05]  /*88a0*/  IMAD.U32 R12, RZ, RZ, UR5 ;  /* 0x00000005ff0c7e24 */ /* 0x001fca000f8e00ff */
[----:B------:R-:W-:Y:S02]  /*88b0*/  LEA R21, R12, R9, 0x18 ;  /* 0x000000090c157211 */ /* 0x000fe400078ec0ff */
[----:B------:R-:W-:-:S03]  /*88c0*/  SHF.L.U32 R9, R7, 0x1f, RZ ;  /* 0x0000001f07097819 */ /* 0x000fc600000006ff */
[----:B------:R-:W-:-:S04]  /*88d0*/  IMAD R20, R8, 0x8, R21 ;  /* 0x0000000808147824 */ /* 0x000fc800078e0215 */
[----:B------:R-:W0:Y:S02]  /*88e0*/  SYNCS.PHASECHK.TRANS64.TRYWAIT P0, [R20+URZ+0xe0], R9 ;  /* 0x0000e009140075a7 */ /* 0x000e24000800017f */
[----:B01----:R-:W-:Y:S05]  /*88f0*/  @!P0 BRA `(.L_x_180) ;  /* 0x0000001800cc8947 */ /* 0x003fea0003800000 */
.L_x_223:
[----:B0-----:R-:W-:Y:S01]  /*8900*/  PRMT R9, R15, 0x9910, RZ ;  /* 0x000099100f097816 */ /* 0x001fe200000000ff */
[----:B------:R0:W-:Y:S03]  /*8910*/  @!P1 SYNCS.ARRIVE.TRANS64 RZ, [R20+URZ], R14 ;  /* 0x0000000e14ff99a7 */ /* 0x0001e6000800003f */
[----:B------:R-:W-:-:S13]  /*8920*/  ISETP.NE.AND P0, PT, R9, 0x2, PT ;  /* 0x000000020900780c */ /* 0x000fda0003f05270 */
[----:B0-----:R-:W-:Y:S05]  /*8930*/  @P0 BRA `(.L_x_181) ;  /* 0x0000000000040947 */ /* 0x001fea0003800000 */
[----:B------:R-:W-:Y:S01]  /*8940*/  BPT.TRAP 0x1 ;  /* 0x000000040000795c */ /* 0x000fe20000300000 */
.L_x_181:
[----:B------:R-:W-:Y:S01]  /*8950*/  IMAD.SHL.U32 R9, R8, 0x1000, RZ ;  /* 0x0000100008097824 */ /* 0x000fe200078e00ff */
[C---:B------:R-:W-:Y:S01]  /*8960*/  R2UR UR8, R21.reuse ;  /* 0x00000000150872ca */ /* 0x040fe200000e0000 */
[----:B------:R-:W-:Y:S01]  /*8970*/  VIADD R6, R6, 0xffffffff ;  /* 0xffffffff06067836 */ /* 0x000fe20000000000 */
[----:B------:R-:W-:Y:S01]  /*8980*/  R2UR UR9, R20 ;  /* 0x00000000140972ca */ /* 0x000fe200000e0000 */
[--C-:B------:R-:W-:Y:S01]  /*8990*/  IMAD R14, R12, 0x200, R9.reuse ;  /* 0x000002000c0e7824 */ /* 0x100fe200078e0209 */
[----:B------:R-:W-:Y:S01]  /*89a0*/  IADD3 R9, R21, 0x1c280, R9 ;  /* 0x0001c28015097810 */ /* 0x000fe20007ffe009 */
[----:B------:R-:W-:Y:S01]  /*89b0*/  UIADD3 UR6, UP0, UR22, 0xf0, URZ ;  /* 0x000000f016067890 */ /* 0x000fe2000ff1e03f */
[----:B------:R-:W-:Y:S01]  /*89c0*/  R2UR UR11, R19 ;  /* 0x00000000130b72ca */ /* 0x000fe200000e0000 */
[----:B------:R-:W-:Y:S01]  /*89d0*/  UIADD3 UR24, UP1, UR22, 0x1f0, URZ ;  /* 0x000001f016187890 */ /* 0x000fe2000ff3e03f */
[----:B------:R-:W-:Y:S01]  /*89e0*/  R2UR UR5, R14 ;  /* 0x000000000e0572ca */ /* 0x000fe200000e0000 */
[----:B------:R-:W-:Y:S01]  /*89f0*/  UIADD3.X UR7, URZ, UR23, URZ, UP0, !UPT ;  /* 0x000000173f077290 */ /* 0x000fe200087fe43f */
[----:B------:R-:W-:Y:S01]  /*8a00*/  R2UR UR10, R22 ;  /* 0x00000000160a72ca */ /* 0x000fe200000e0000 */
[----:B------:R-:W-:Y:S01]  /*8a10*/  VIADD R8, R8, 0x1 ;  /* 0x0000000108087836 */ /* 0x000fe20000000000 */
[----:B------:R-:W-:Y:S01]  /*8a20*/  R2UR UR12, R17 ;  /* 0x00000000110c72ca */ /* 0x000fe200000e0000 */
[----:B------:R-:W-:Y:S01]  /*8a30*/  UIADD3.X UR25, URZ, UR23, URZ, UP1, !UPT ;  /* 0x000000173f197290 */ /* 0x000fe20008ffe43f */
[----:B------:R-:W-:Y:S01]  /*8a40*/  R2UR UR16, R9 ;  /* 0x00000000091072ca */ /* 0x000fe200000e0000 */
[----:B------:R-:W-:Y:S01]  /*8a50*/  UMOV UR14, 0x0 ;  /* 0x00000000000e7882 */ /* 0x000fe20000000000 */
[----:B------:R-:W-:Y:S01]  /*8a60*/  R2UR UR19, R18 ;  /* 0x00000000121372ca */ /* 0x000fe200000e0000 */
[----:B------:R-:W-:Y:S01]  /*8a70*/  UMOV UR15, 0x10000000 ;  /* 0x10000000000f7882 */ /* 0x000fe20000000000 */
[----:B------:R-:W-:Y:S01]  /*8a80*/  ISETP.GT.AND P1, PT, R6, 0x1, PT ;  /* 0x000000010600780c */ /* 0x000fe20003f24270 */
[----:B------:R-:W-:Y:S01]  /*8a90*/  VIADD R22, R22, 0x20 ;  /* 0x0000002016167836 */ /* 0x000fe20000000000 */
[----:B------:R-:W-:Y:S01]  /*8aa0*/  ISETP.NE.AND P0, PT, R8, 0x1c, PT ;  /* 0x0000001c0800780c */ /* 0x000fe20003f05270 */
[----:B------:R-:W-:-:S03]  /*8ab0*/  UIADD3 UR8, UR8, 0x280, UR5 ;  /* 0x0000028008087890 */ /* 0x000fc6000fffe005 */
[----:B------:R-:W-:Y:S01]  /*8ac0*/  UMOV UR5, 0xff0000 ;  /* 0x00ff000000057882 */ /* 0x000fe20000000000 */
[----:B------:R-:W-:Y:S02]  /*8ad0*/  SEL R14, RZ, 0x1, P0 ;  /* 0x00000001ff0e7807 */ /* 0x000fe40000000000 */
[----:B------:R-:W-:Y:S02]  /*8ae0*/  SEL R8, R8, RZ, P0 ;  /* 0x000000ff08087207 */ /* 0x000fe40000000000 */
[----:B------:R-:W-:Y:S01]  /*8af0*/  LOP3.LUT R7, R7, R14, RZ, 0x3c, !PT ;  /* 0x0000000e07077212 */ /* 0x000fe200078e3cff */
[----:B------:R0:W-:Y:S02]  /*8b00*/  UTMALDG.3D.MULTICAST [UR8], [UR6], UR5, desc[UR14] ;  /* 0x00000e08060073b4 */ /* 0x0001e40008011805 */
[----:B0-----:R-:W-:Y:S01]  /*8b10*/  UMOV UR8, UR16 ;  /* 0x0000001000087c82 */ /* 0x001fe20008000000 */
[----:B------:R-:W-:Y:S02]  /*8b20*/  UMOV UR11, UR19 ;  /* 0x00000013000b7c82 */ /* 0x000fe40008000000 */
[----:B------:R0:W-:Y:S02]  /*8b30*/  UTMALDG.3D [UR8], [UR24], desc[UR14] ;  /* 0x00000e08180075b4 */ /* 0x0001e40008011000 */
[----:B0-----:R-:W-:Y:S05]  /*8b40*/  @P1 BRA `(.L_x_182) ;  /* 0xfffffffc00441947 */ /* 0x001fea000383ffff */
.L_x_179:
[----:B------:R-:W-:Y:S05]  /*8b50*/  BSYNC B1 ;  /* 0x0000000000017941 */ /* 0x000fea0003800000 */
.L_x_178:
[----:B------:R-:W-:Y:S01]  /*8b60*/  LOP3.LUT P2, RZ, R16, 0xff, RZ, 0xc0, !PT ;  /* 0x000000ff10ff7812 */ /* 0x000fe2000784c0ff */
[C---:B------:R-:W-:Y:S01]  /*8b70*/  IMAD.IADD R9, R11.reuse, 0x1, R10 ;  /* 0x000000010b097824 */ /* 0x040fe200078e020a */
[----:B------:R-:W-:Y:S01]  /*8b80*/  ULDC.64 UR6, c[0x0][0x650] ;  /* 0x0001940000067ab9 */ /* 0x000fe20000000a00 */
[----:B------:R-:W-:Y:S01]  /*8b90*/  ISETP.GE.U32.AND P1, PT, R11, 0x1c, PT ;  /* 0x0000001c0b00780c */ /* 0x000fe20003f26070 */
[----:B------:R-:W-:Y:S01]  /*8ba0*/  BSSY B1, `(.L_x_183) ;  /* 0x0000069000017945 */ /* 0x000fe20003800000 */
[----:B------:R-:W-:Y:S01]  /*8bb0*/  IMAD.MOV.U32 R14, RZ, RZ, -0x1 ;  /* 0xffffffffff0e7424 */ /* 0x000fe200078e00ff */
[----:B------:R-:W-:Y:S01]  /*8bc0*/  ISETP.GT.U32.AND P0, PT, R9, 0x1b, PT ;  /* 0x0000001b0900780c */ /* 0x000fe20003f04070 */
[----:B------:R-:W-:Y:S01]  /*8bd0*/  IMAD.MOV.U32 R17, RZ, RZ, -0x1 ;  /* 0xffffffffff117424 */ /* 0x000fe200078e00ff */
[----:B------:R-:W-:Y:S02]  /*8be0*/  SHF.R.U32.HI R6, RZ, 0x2, R9 ;  /* 0x00000002ff067819 */ /* 0x000fe40000011609 */
[----:B------:R-:W-:-:S02]  /*8bf0*/  ISETP.LT.U32.AND P0, PT, R11, 0x1c, P0 ;  /* 0x0000001c0b00780c */ /* 0x000fc40000701070 */
[----:B------:R-:W-:Y:S01]  /*8c00*/  PRMT R16, RZ, 0x7610, R16 ;  /* 0x00007610ff107816 */ /* 0x000fe20000000010 */
[----:B------:R-:W0:Y:S01]  /*8c10*/  @P2 S2R R12, SR_CgaCtaId ;  /* 0x00000000000c2919 */ /* 0x000e220000008800 */
[----:B------:R-:W-:Y:S02]  /*8c20*/  @P2 MOV R7, 0x400 ;  /* 0x0000040000072802 */ /* 0x000fe40000000f00 */
[----:B------:R-:W-:-:S04]  /*8c30*/  SEL R8, RZ, 0x1, !P0 ;  /* 0x00000001ff087807 */ /* 0x000fc80004000000 */
[----:B------:R-:W-:Y:S02]  /*8c40*/  LOP3.LUT R5, R5, R8, RZ, 0x3c, !PT ;  /* 0x0000000805057212 */ /* 0x000fe400078e3cff */
[----:B0-----:R-:W-:-:S04]  /*8c50*/  @P2 LEA R7, R12, R7, 0x18 ;  /* 0x000000070c072211 */ /* 0x001fc800078ec0ff */
[----:B------:R0:W-:Y:S01]  /*8c60*/  @P2 SYNCS.ARRIVE.TRANS64.A1T0 RZ, [R7+URZ+0x1d8], RZ ;  /* 0x0001d8ff07ff29a7 */ /* 0x0001e2000810003f */
[----:B------:R-:W-:-:S04]  /*8c70*/  IADD3 R2, P2, R2, UR20, RZ ;  /* 0x0000001402027c10 */ /* 0x000fc8000ff5e0ff */
[----:B------:R-:W-:Y:S02]  /*8c80*/  IADD3.X R3, R3, UR13, RZ, P2, !PT ;  /* 0x0000000d03037c10 */ /* 0x000fe400097fe4ff */
[----:B------:R-:W-:Y:S01]  /*8c90*/  ISETP.GE.U32.AND P0, PT, R2, UR6, PT ;  /* 0x0000000602007c0c */ /* 0x000fe2000bf06070 */
[----:B0-----:R-:W-:-:S03]  /*8ca0*/  IMAD.WIDE.U32 R6, R6, 0x24924925, RZ ;  /* 0x2492492506067825 */ /* 0x001fc600078e00ff */
[----:B------:R-:W-:Y:S01]  /*8cb0*/  ISETP.GE.U32.AND.EX P0, PT, R3, UR7, PT, P0 ;  /* 0x0000000703007c0c */ /* 0x000fe2000bf06100 */
[----:B------:R-:W-:Y:S01]  /*8cc0*/  IMAD R10, R7, -0x1c, R9 ;  /* 0xffffffe4070a7824 */ /* 0x000fe200078e0209 */
[----:B------:R-:W-:Y:S01]  /*8cd0*/  @P1 LOP3.LUT R5, R5, 0x1, R7, 0x78, !PT ;  /* 0x0000000105051812 */ /* 0x000fe200078e7807 */
[----:B------:R-:W-:Y:S01]  /*8ce0*/  IMAD.MOV.U32 R7, RZ, RZ, -0x1 ;  /* 0xffffffffff077424 */ /* 0x000fe200078e00ff */
[----:B------:R-:W-:-:S09]  /*8cf0*/  PRMT R6, RZ, 0x7610, R6 ;  /* 0x00007610ff067816 */ /* 0x000fd20000000006 */
[----:B------:R-:W-:Y:S05]  /*8d00*/  @P0 BRA `(.L_x_184) ;  /* 0x0000000400480947 */ /* 0x000fea0003800000 */
[----:B------:R-:W0:Y:S01]  /*8d10*/  S2R R18, SR_CTAID.X ;  /* 0x0000000000127919 */ /* 0x000e220000002500 */
[----:B------:R-:W-:Y:S01]  /*8d20*/  ULDC.64 UR6, c[0x0][0x628] ;  /* 0x00018a0000067ab9 */ /* 0x000fe20000000a00 */
[----:B------:R-:W1:Y:S01]  /*8d30*/  LDC R19, c[0x0][0x144] ;  /* 0x00005100ff137b82 */ /* 0x000e620000000800 */
[----:B------:R-:W-:Y:S01]  /*8d40*/  ISETP.NE.U32.AND P0, PT, RZ, UR6, PT ;  /* 0x00000006ff007c0c */ /* 0x000fe2000bf05070 */
[----:B------:R-:W2:Y:S01]  /*8d50*/  S2R R14, SR_CTAID.Y ;  /* 0x00000000000e7919 */ /* 0x000ea20000002600 */
[----:B------:R-:W-:Y:S01]  /*8d60*/  ULDC UR8, c[0x0][0x630] ;  /* 0x00018c0000087ab9 */ /* 0x000fe20000000800 */
[----:B------:R-:W-:Y:S01]  /*8d70*/  ULDC UR9, c[0x0][0x150] ;  /* 0x0000540000097ab9 */ /* 0x000fe20000000800 */
[----:B------:R-:W-:Y:S01]  /*8d80*/  ISETP.NE.AND.EX P0, PT, RZ, UR7, PT, P0 ;  /* 0x00000007ff007c0c */ /* 0x000fe2000bf05300 */
[----:B------:R-:W-:Y:S02]  /*8d90*/  IMAD.MOV.U32 R6, RZ, RZ, R2 ;  /* 0x000000ffff067224 */ /* 0x000fe400078e0002 */
[----:B------:R-:W-:Y:S01]  /*8da0*/  IMAD.MOV.U32 R7, RZ, RZ, R3 ;  /* 0x000000ffff077224 */ /* 0x000fe200078e0003 */
[----:B0-----:R-:W-:-:S09]  /*8db0*/  I2FP.F32.U32 R20, R18 ;  /* 0x0000001200147245 */ /* 0x001fd20000201000 */
[----:B------:R-:W-:Y:S05]  /*8dc0*/  @!P0 BRA `(.L_x_185) ;  /* 0x0000000000288947 */ /* 0x000fea0003800000 */
[----:B------:R-:W-:Y:S02]  /*8dd0*/  ULDC UR5, c[0x0][0x634] ;  /* 0x00018d0000057ab9 */ /* 0x000fe40000000800 */
[----:B------:R-:W-:-:S05]  /*8de0*/  IADD3 R7, P0, R2, UR5, RZ ;  /* 0x0000000502077c10 */ /* 0x000fca000ff1e0ff */
[----:B------:R-:W-:-:S04]  /*8df0*/  IMAD.X R17, RZ, RZ, R3, P0 ;  /* 0x000000ffff117224 */ /* 0x000fc800000e0603 */
[----:B------:R-:W-:-:S04]  /*8e00*/  IMAD.WIDE.U32 R8, R17, UR6, RZ ;  /* 0x0000000611087c25 */ /* 0x000fc8000f8e00ff */
[----:B------:R-:W-:-:S04]  /*8e10*/  IMAD.WIDE.U32 R8, P0, R7, UR7, R8 ;  /* 0x0000000707087c25 */ /* 0x000fc8000f800008 */
[----:B------:R-:W-:-:S04]  /*8e20*/  IMAD.WIDE.U32 R6, R7, UR6, RZ ;  /* 0x0000000607067c25 */ /* 0x000fc8000f8e00ff */
[----:B------:R-:W-:Y:S01]  /*8e30*/  IMAD.MOV.U32 R6, RZ, RZ, R9 ;  /* 0x000000ffff067224 */ /* 0x000fe200078e0009 */
[----:B------:R-:W-:Y:S01]  /*8e40*/  IADD3 RZ, P1, R7, R8, RZ ;  /* 0x0000000807ff7210 */ /* 0x000fe20007f3e0ff */
[----:B------:R-:W-:-:S04]  /*8e50*/  IMAD.X R7, RZ, RZ, RZ, P0 ;  /* 0x000000ffff077224 */ /* 0x000fc800000e06ff */
[----:B------:R-:W-:-:S08]  /*8e60*/  IMAD.WIDE.U32.X R6, R17, UR7, R6, P1 ;  /* 0x0000000711067c25 */ /* 0x000fd000088e0406 */
.L_x_185:
[----:B------:R-:W-:Y:S01]  /*8e70*/  FMUL R20, R20, UR9 ;  /* 0x0000000914147c20 */ /* 0x000fe20008400000 */
[--C-:B------:R-:W-:Y:S01]  /*8e80*/  SHF.R.U64 R17, R6, UR8, R7.reuse ;  /* 0x0000000806117c19 */ /* 0x100fe20008001207 */
[----:B------:R-:W-:Y:S01]  /*8e90*/  ULDC.64 UR6, c[0x0][0x620] ;  /* 0x0001880000067ab9 */ /* 0x000fe20000000a00 */
[----:B------:R-:W-:Y:S01]  /*8ea0*/  SHF.R.U32.HI R6, RZ, UR8, R7 ;  /* 0x00000008ff067c19 */ /* 0x000fe20008011607 */
[----:B------:R-:W-:Y:S01]  /*8eb0*/  ULDC.64 UR8, c[0x0][0x640] ;  /* 0x0001900000087ab9 */ /* 0x000fe20000000a00 */
[----:B------:R-:W-:Y:S01]  /*8ec0*/  IADD3 R7, P0, RZ, -R17, RZ ;  /* 0x80000011ff077210 */ /* 0x000fe20007f1e0ff */
[----:B------:R-:W0:Y:S01]  /*8ed0*/  F2I.U32.TRUNC.NTZ R20, R20 ;  /* 0x0000001400147305 */ /* 0x000e22000020f000 */
[----:B------:R-:W3:Y:S01]  /*8ee0*/  LDC R21, c[0x0][0x148] ;  /* 0x00005200ff157b82 */ /* 0x000ee20000000800 */
[----:B------:R-:W-:Y:S02]  /*8ef0*/  ULDC UR5, c[0x0][0x618] ;  /* 0x0001860000057ab9 */ /* 0x000fe40000000800 */
[----:B------:R-:W-:Y:S01]  /*8f00*/  IMAD.X R6, RZ, RZ, ~R6, P0 ;  /* 0x000000ffff067224 */ /* 0x000fe200000e0e06 */
[----:B------:R-:W-:-:S03]  /*8f10*/  ISETP.NE.U32.AND P0, PT, RZ, UR8, PT ;  /* 0x00000008ff007c0c */ /* 0x000fc6000bf05070 */
[----:B------:R-:W-:Y:S01]  /*8f20*/  IMAD R6, R6, UR6, RZ ;  /* 0x0000000606067c24 */ /* 0x000fe2000f8e02ff */
[----:B------:R-:W-:-:S03]  /*8f30*/  ISETP.NE.AND.EX P0, PT, RZ, UR9, PT, P0 ;  /* 0x00000009ff007c0c */ /* 0x000fc6000bf05300 */
[C---:B------:R-:W-:Y:S02]  /*8f40*/  IMAD R9, R7.reuse, UR7, R6 ;  /* 0x0000000707097c24 */ /* 0x040fe4000f8e0206 */
[----:B------:R-:W-:Y:S01]  /*8f50*/  IMAD.WIDE.U32 R6, R7, UR6, R2 ;  /* 0x0000000607067c25 */ /* 0x000fe2000f8e0002 */
[----:B------:R-:W-:-:S03]  /*8f60*/  ULDC UR6, c[0x0][0x154] ;  /* 0x0000550000067ab9 */ /* 0x000fc60000000800 */
[----:B0-----:R-:W-:Y:S02]  /*8f70*/  IMAD.MOV R8, RZ, RZ, -R20 ;  /* 0x000000ffff087224 */ /* 0x001fe400078e0a14 */
[----:B------:R-:W-:Y:S02]  /*8f80*/  IMAD.IADD R7, R7, 0x1, R9 ;  /* 0x0000000107077824 */ /* 0x000fe400078e0209 */
[----:B-1----:R-:W-:Y:S01]  /*8f90*/  IMAD R18, R19, R8, R18 ;  /* 0x0000000813127224 */ /* 0x002fe200078e0212 */
[----:B--2---:R-:W-:Y:S02]  /*8fa0*/  I2FP.F32.U32 R8, R14 ;  /* 0x0000000e00087245 */ /* 0x004fe40000201000 */
[--C-:B------:R-:W-:Y:S02]  /*8fb0*/  SHF.R.U64 R19, R6, UR5, R7.reuse ;  /* 0x0000000506137c19 */ /* 0x100fe40008001207 */
[----:B------:R-:W-:Y:S01]  /*8fc0*/  SHF.R.U32.HI R6, RZ, UR5, R7 ;  /* 0x00000005ff067c19 */ /* 0x000fe20008011607 */
[----:B------:R-:W-:Y:S01]  /*8fd0*/  FMUL R8, R8, UR6 ;  /* 0x0000000608087c20 */ /* 0x000fe20008400000 */
[----:B------:R-:W-:-:S02]  /*8fe0*/  ULDC UR5, c[0x0][0x608] ;  /* 0x0001820000057ab9 */ /* 0x000fc40000000800 */
[--C-:B------:R-:W-:Y:S01]  /*8ff0*/  SHF.R.U64 R22, R19, UR5, R6.reuse ;  /* 0x0000000513167c19 */ /* 0x100fe20008001206 */
[----:B------:R0:W1:Y:S01]  /*9000*/  F2I.U32.TRUNC.NTZ R24, R8 ;  /* 0x0000000800187305 */ /* 0x000062000020f000 */
[----:B------:R-:W-:Y:S01]  /*9010*/  SHF.R.U32.HI R7, RZ, UR5, R6 ;  /* 0x00000005ff077c19 */ /* 0x000fe20008011606 */
[----:B------:R-:W-:-:S03]  /*9020*/  ULDC UR5, c[0x0][0x658] ;  /* 0x0001960000057ab9 */ /* 0x000fc60000000800 */
[--C-:B------:R-:W-:Y:S02]  /*9030*/  SHF.R.U64 R20, R22, UR5, R7.reuse ;  /* 0x0000000516147c19 */ /* 0x100fe40008001207 */
[----:B------:R-:W-:-:S03]  /*9040*/  SHF.R.U32.HI R23, RZ, UR5, R7 ;  /* 0x00000005ff177c19 */ /* 0x000fc60008011607 */
[----:B------:R-:W-:Y:S02]  /*9050*/  IMAD.MOV.U32 R6, RZ, RZ, R20 ;  /* 0x000000ffff067224 */ /* 0x000fe400078e0014 */
[----:B------:R-:W-:Y:S01]  /*9060*/  IMAD.MOV.U32 R7, RZ, RZ, R23 ;  /* 0x000000ffff077224 */ /* 0x000fe200078e0017 */
[----:B0-----:R-:W-:Y:S06]  /*9070*/  @!P0 BRA `(.L_x_186) ;  /* 0x0000000000288947 */ /* 0x001fec0003800000 */
        /* <DEDUP_REMOVED lines=10> */
.L_x_186:
[----:B------:R-:W-:Y:S01]  /*9120*/  ULDC UR5, c[0x0][0x648] ;  /* 0x0001920000057ab9 */ /* 0x000fe20000000800 */
[----:B------:R-:W-:Y:S01]  /*9130*/  LOP3.LUT R22, R22, UR17, RZ, 0xc0, !PT ;  /* 0x0000001116167c12 */ /* 0x000fe2000f8ec0ff */
[----:B-1----:R-:W-:Y:S01]  /*9140*/  IMAD.MOV R24, RZ, RZ, -R24 ;  /* 0x000000ffff187224 */ /* 0x002fe200078e0a18 */
[----:B------:R-:W-:Y:S01]  /*9150*/  SHF.R.U64 R7, R6, UR5, R7 ;  /* 0x0000000506077c19 */ /* 0x000fe20008001207 */
[----:B------:R-:W-:Y:S01]  /*9160*/  ULDC UR5, c[0x0][0x638] ;  /* 0x00018e0000057ab9 */ /* 0x000fe20000000800 */
[----:B------:R-:W-:Y:S01]  /*9170*/  LOP3.LUT R19, R19, UR4, RZ, 0xc0, !PT ;  /* 0x0000000413137c12 */ /* 0x000fe2000f8ec0ff */
[----:B---3--:R-:W-:Y:S01]  /*9180*/  @P3 IMAD R18, R21, R24, R14 ;  /* 0x0000001815123224 */ /* 0x008fe200078e020e */
[----:B------:R-:W-:Y:S01]  /*9190*/  ULDC UR6, c[0x0][0x610] ;  /* 0x0001840000067ab9 */ /* 0x000fe20000000800 */
[----:B------:R-:W-:Y:S02]  /*91a0*/  IMAD.MOV R9, RZ, RZ, -R7 ;  /* 0x000000ffff097224 */ /* 0x000fe400078e0a07 */
[----:B------:R-:W-:-:S02]  /*91b0*/  IMAD R7, R7, UR18, R22 ;  /* 0x0000001207077c24 */ /* 0x000fc4000f8e0216 */
[----:B------:R-:W-:Y:S01]  /*91c0*/  IMAD R20, R9, UR5, R20 ;  /* 0x0000000509147c24 */ /* 0x000fe2000f8e0214 */
[----:B------:R-:W-:Y:S01]  /*91d0*/  ULDC UR5, c[0x0][0x600] ;  /* 0x0001800000057ab9 */ /* 0x000fe20000000800 */
[----:B------:R-:W-:Y:S02]  /*91e0*/  IMAD R18, R7, UR6, R18 ;  /* 0x0000000607127c24 */ /* 0x000fe4000f8e0212 */
[----:B------:R-:W-:Y:S02]  /*91f0*/  IMAD R7, R20, UR5, R19 ;  /* 0x0000000514077c24 */ /* 0x000fe4000f8e0213 */
[----:B------:R-:W-:-:S03]  /*9200*/  IMAD.MOV.U32 R6, RZ, RZ, 0x1 ;  /* 0x00000001ff067424 */ /* 0x000fc600078e00ff */
[----:B------:R-:W-:Y:S02]  /*9210*/  SEL R14, R7, R18, !P3 ;  /* 0x00000012070e7207 */ /* 0x000fe40005800000 */
[----:B------:R-:W-:-:S07]  /*9220*/  SEL R7, R18, R7, !P3 ;  /* 0x0000000712077207 */ /* 0x000fce0005800000 */
.L_x_184:
[----:B------:R-:W-:Y:S05]  /*9230*/  BSYNC B1 ;  /* 0x0000000000017941 */ /* 0x000fea0003800000 */
.L_x_183:
[----:B------:R-:W-:-:S13]  /*9240*/  LOP3.LUT P0, RZ, R6, 0xff, RZ, 0xc0, !PT ;  /* 0x000000ff06ff7812 */ /* 0x000fda000780c0ff */
[----:B------:R-:W-:Y:S05]  /*9250*/  @P0 BRA `(.L_x_187) ;  /* 0xfffffff400480947 */ /* 0x000fea000383ffff */
[----:B------:R-:W-:Y:S05]  /*9260*/  BSYNC B0 ;  /* 0x0000000000007941 */ /* 0x000fea0003800000 */
.L_x_176:
[----:B------:R-:W-:-:S03]  /*9270*/  UMOV UR5, 0xffffffff ;  /* 0xffffffff00057882 */ /* 0x000fc60000000000 */
[----:B------:R-:W-:Y:S05]  /*9280*/  BRA.DIV UR5, `(.L_x_188) ;  /* 0x00000012057c7947 */ /* 0x000fea000b800000 */
[----:B------:R-:W-:-:S13]  /*9290*/  ELECT P0, URZ, PT ;  /* 0x00000000003f782f */ /* 0x000fda0003800000 */
.L_x_226:
[----:B------:R-:W-:Y:S04]  /*92a0*/  BSSY B0, `(.L_x_189) ;  /* 0x0000103000007945 */ /* 0x000fe80003800000 */
[----:B------:R-:W-:Y:S05]  /*92b0*/  @!P0 BRA `(.L_x_190) ;  /* 0x0000001000048947 */ /* 0x000fea0003800000 */
[----:B------:R-:W-:-:S04]  /*92c0*/  LOP3.LUT R4, R4, 0x2, RZ, 0xfc, !PT ;  /* 0x0000000204047812 */ /* 0x000fc800078efcff */
[----:B------:R-:W-:-:S13]  /*92d0*/  ISETP.NE.AND P0, PT, R4, 0x3, PT ;  /* 0x000000030400780c */ /* 0x000fda0003f05270 */
[----:B------:R-:W-:Y:S05]  /*92e0*/  @!P0 BRA `(.L_x_191) ;  /* 0x0000000000048947 */ /* 0x000fea0003800000 */
[----:B------:R-:W-:Y:S01]  /*92f0*/  BPT.TRAP 0x1 ;  /* 0x000000040000795c */ /* 0x000fe20000300000 */
.L_x_191:
[----:B------:R-:W0:Y:S01]  /*9300*/  S2R R3, SR_CgaCtaId ;  /* 0x0000000000037919 */ /* 0x000e220000008800 */
[----:B------:R-:W-:Y:S02]  /*9310*/  MOV R0, 0x400 ;  /* 0x0000040000007802 */ /* 0x000fe40000000f00 */
[----:B------:R-:W-:Y:S02]  /*9320*/  SHF.L.U32 R2, R5, 0x1f, RZ ;  /* 0x0000001f05027819 */ /* 0x000fe400000006ff */
[----:B0-----:R-:W-:-:S05]  /*9330*/  LEA R3, R3, R0, 0x18 ;  /* 0x0000000003037211 */ /* 0x001fca00078ec0ff */
[----:B------:R-:W-:-:S04]  /*9340*/  VIADD R3, R3, 0xe0 ;  /* 0x000000e003037836 */ /* 0x000fc80000000000 */
[C---:B------:R-:W-:Y:S02]  /*9350*/  IMAD R7, R10.reuse, 0x8, R3 ;  /* 0x000000080a077824 */ /* 0x040fe400078e0203 */
[----:B------:R-:W-:Y:S02]  /*9360*/  VIADD R10, R10, 0x1 ;  /* 0x000000010a0a7836 */ /* 0x000fe40000000000 */
[----:B------:R-:W0:Y:S03]  /*9370*/  SYNCS.PHASECHK.TRANS64.TRYWAIT P0, [R7+URZ], R2 ;  /* 0x00000002070075a7 */ /* 0x000e26000800017f */
[----:B------:R-:W-:-:S04]  /*9380*/  ISETP.NE.AND P1, PT, R10, 0x1c, PT ;  /* 0x0000001c0a00780c */ /* 0x000fc80003f25270 */
[----:B------:R-:W-:Y:S02]  /*9390*/  SEL R0, RZ, 0x1, P1 ;  /* 0x00000001ff007807 */ /* 0x000fe40000800000 */
[----:B------:R-:W-:Y:S02]  /*93a0*/  SEL R10, R10, RZ, P1 ;  /* 0x000000ff0a0a7207 */ /* 0x000fe40000800000 */
[----:B------:R-:W-:-:S03]  /*93b0*/  LOP3.LUT R5, R5, R0, RZ, 0x3c, !PT ;  /* 0x0000000005057212 */ /* 0x000fc600078e3cff */
[----:B------:R-:W-:Y:S01]  /*93c0*/  IMAD R9, R10, 0x8, R3 ;  /* 0x000000080a097824 */ /* 0x000fe200078e0203 */
[----:B------:R-:W-:Y:S01]  /*93d0*/  SHF.L.U32 R4, R5, 0x1f, RZ ;  /* 0x0000001f05047819 */ /* 0x000fe200000006ff */
[----:B0-----:R-:W-:Y:S06]  /*93e0*/  @!P0 BRA `(.L_x_192) ;  /* 0x0000001000448947 */ /* 0x001fec0003800000 */
.L_x_227:
[----:B------:R-:W1:Y:S01]  /*93f0*/  SYNCS.PHASECHK.TRANS64.TRYWAIT P0, [R9+URZ], R4 ;  /* 0x00000004090075a7 */ /* 0x000e62000800017f */
[----:B------:R-:W-:-:S05]  /*9400*/  VIADD R0, R10, 0x1 ;  /* 0x000000010a007836 */ /* 0x000fca0000000000 */
[----:B------:R-:W-:-:S04]  /*9410*/  ISETP.NE.AND P1, PT, R0, 0x1c, PT ;  /* 0x0000001c0000780c */ /* 0x000fc80003f25270 */
[----:B0-----:R-:W-:Y:S02]  /*9420*/  SEL R2, RZ, 0x1, P1 ;  /* 0x00000001ff027807 */ /* 0x001fe40000800000 */
[----:B------:R-:W-:Y:S02]  /*9430*/  SEL R0, R0, RZ, P1 ;  /* 0x000000ff00007207 */ /* 0x000fe40000800000 */
[----:B------:R-:W-:-:S03]  /*9440*/  LOP3.LUT R7, R5, R2, RZ, 0x3c, !PT ;  /* 0x0000000205077212 */ /* 0x000fc600078e3cff */
[----:B------:R-:W-:Y:S01]  /*9450*/  IMAD R6, R0, 0x8, R3 ;  /* 0x0000000800067824 */ /* 0x000fe200078e0203 */
[----:B------:R-:W-:Y:S01]  /*9460*/  SHF.L.U32 R5, R7, 0x1f, RZ ;  /* 0x0000001f07057819 */ /* 0x000fe200000006ff */
[----:B-1----:R-:W-:Y:S06]  /*9470*/  @!P0 BRA `(.L_x_193) ;  /* 0x0000001000348947 */ /* 0x002fec0003800000 */
.L_x_228:
[----:B------:R-:W1:Y:S01]  /*9480*/  SYNCS.PHASECHK.TRANS64.TRYWAIT P0, [R6+URZ], R5 ;  /* 0x00000005060075a7 */ /* 0x000e62000800017f */
[----:B------:R-:W-:-:S05]  /*9490*/  VIADD R0, R0, 0x1 ;  /* 0x0000000100007836 */ /* 0x000fca0000000000 */
[----:B------:R-:W-:-:S04]  /*94a0*/  ISETP.NE.AND P1, PT, R0, 0x1c, PT ;  /* 0x0000001c0000780c */ /* 0x000fc80003f25270 */
[----:B------:R-:W-:Y:S02]  /*94b0*/  SEL R2, RZ, 0x1, P1 ;  /* 0x00000001ff027807 */ /* 0x000fe40000800000 */
[----:B------:R-:W-:Y:S02]  /*94c0*/  SEL R0, R0, RZ, P1 ;  /* 0x000000ff00007207 */ /* 0x000fe40000800000 */
[----:B------:R-:W-:-:S03]  /*94d0*/  LOP3.LUT R7, R7, R2, RZ, 0x3c, !PT ;  /* 0x0000000207077212 */ /* 0x000fc600078e3cff */
[----:B0-----:R-:W-:Y:S01]  /*94e0*/  IMAD R9, R0, 0x8, R3 ;  /* 0x0000000800097824 */ /* 0x001fe200078e0203 */
[----:B------:R-:W-:Y:S01]  /*94f0*/  SHF.L.U32 R4, R7, 0x1f, RZ ;  /* 0x0000001f07047819 */ /* 0x000fe200000006ff */
[----:B-1----:R-:W-:Y:S06]  /*9500*/  @!P0 BRA `(.L_x_194) ;  /* 0x0000001000248947 */ /* 0x002fec0003800000 */
.L_x_229:
        /* <DEDUP_REMOVED lines=9> */
.L_x_230:
        /* <DEDUP_REMOVED lines=9> */
.L_x_231:
        /* <DEDUP_REMOVED lines=9> */
.L_x_232:
        /* <DEDUP_REMOVED lines=9> */
.L_x_233:
        /* <DEDUP_REMOVED lines=9> */
.L_x_234:
        /* <DEDUP_REMOVED lines=9> */
.L_x_235:
        /* <DEDUP_REMOVED lines=9> */
.L_x_236:
        /* <DEDUP_REMOVED lines=9> */
.L_x_237:
        /* <DEDUP_REMOVED lines=9> */
.L_x_238:
        /* <DEDUP_REMOVED lines=9> */
.L_x_239:
        /* <DEDUP_REMOVED lines=9> */
.L_x_240:
        /* <DEDUP_REMOVED lines=9> */
.L_x_241:
        /* <DEDUP_REMOVED lines=9> */
.L_x_242:
        /* <DEDUP_REMOVED lines=9> */
.L_x_243:
        /* <DEDUP_REMOVED lines=9> */
.L_x_244:
        /* <DEDUP_REMOVED lines=9> */
.L_x_245:
        /* <DEDUP_REMOVED lines=9> */
.L_x_246:
        /* <DEDUP_REMOVED lines=9> */
.L_x_247:
        /* <DEDUP_REMOVED lines=9> */
.L_x_248:
        /* <DEDUP_REMOVED lines=9> */
.L_x_249:
        /* <DEDUP_REMOVED lines=9> */
.L_x_250:
        /* <DEDUP_REMOVED lines=9> */
.L_x_251:
        /* <DEDUP_REMOVED lines=9> */
.L_x_252:
[----:B------:R-:W1:Y:S01]  /*a200*/  SYNCS.PHASECHK.TRANS64.TRYWAIT P0, [R6+URZ], R5 ;  /* 0x00000005060075a7 */ /* 0x000e62000800017f */
[----:B------:R-:W-:-:S05]  /*a210*/  VIADD R0, R0, 0x1 ;  /* 0x0000000100007836 */ /* 0x000fca0000000000 */
[----:B------:R-:W-:-:S04]  /*a220*/  ISETP.NE.AND P1, PT, R0, 0x1c, PT ;  /* 0x0000001c0000780c */ /* 0x000fc80003f25270 */
[----:B------:R-:W-:Y:S02]  /*a230*/  SEL R2, RZ, 0x1, P1 ;  /* 0x00000001ff027807 */ /* 0x000fe40000800000 */
[----:B------:R-:W-:Y:S02]  /*a240*/  SEL R0, R0, RZ, P1 ;  /* 0x000000ff00007207 */ /* 0x000fe40000800000 */
[----:B------:R-:W-:Y:S01]  /*a250*/  LOP3.LUT R2, R7, R2, RZ, 0x3c, !PT ;  /* 0x0000000207027212 */ /* 0x000fe200078e3cff */
[----:B-1----:R-:W-:Y:S06]  /*a260*/  @!P0 BRA `(.L_x_218) ;  /* 0x0000000800ac8947 */ /* 0x002fec0003800000 */
.L_x_253:
[----:B------:R-:W-:Y:S01]  /*a270*/  IMAD R3, R0, 0x8, R3 ;  /* 0x0000000800037824 */ /* 0x000fe200078e0203 */
[----:B------:R-:W-:-:S07]  /*a280*/  SHF.L.U32 R0, R2, 0x1f, RZ ;  /* 0x0000001f02007819 */ /* 0x000fce00000006ff */
.L_x_219:
[----:B--2---:R2:W3:Y:S02]  /*a290*/  SYNCS.PHASECHK.TRANS64.TRYWAIT P0, [R3+URZ], R0 ;  /* 0x00000000030075a7 */ /* 0x0044e4000800017f */
[----:B---3--:R-:W-:Y:S05]  /*a2a0*/  @!P0 NANOSLEEP.SYNCS 0x989680 ;  /* 0x009896800000895d */ /* 0x008fea0003900000 */
[----:B------:R-:W3:Y:S02]  /*a2b0*/  @!P0 SYNCS.PHASECHK.TRANS64 P0, [R3+URZ], R0 ;  /* 0x00000000030085a7 */ /* 0x000ee4000800007f */
[----:B---3--:R-:W-:Y:S05]  /*a2c0*/  @!P0 BRA `(.L_x_219) ;  /* 0xfffffffc00f08947 */ /* 0x008fea000383ffff */
.L_x_190:
[----:B------:R-:W-:Y:S05]  /*a2d0*/  BSYNC B0 ;  /* 0x0000000000007941 */ /* 0x000fea0003800000 */
.L_x_189:
[----:B------:R-:W-:Y:S05]  /*a2e0*/  EXIT ;  /* 0x000000000000794d */ /* 0x000fea0003800000 */
.L_x_22:
[----:B-1----:R-:W-:-:S04]  /*a2f0*/  IMAD.U32 R12, RZ, RZ, UR6 ;  /* 0x00000006ff0c7e24 */ /* 0x002fc8000f8e00ff */
[----:B------:R1:W4:Y:S03]  /*a300*/  SYNCS.PHASECHK.TRANS64.TRYWAIT P1, [R12+URZ], R11 ;  /* 0x0000000b0c0075a7 */ /* 0x000326000802017f */
[----:B----4-:R-:W-:Y:S05]  /*a310*/  @!P1 NANOSLEEP.SYNCS 0x989680 ;  /* 0x009896800000995d */ /* 0x010fea0003900000 */
[----:B------:R-:W4:Y:S02]  /*a320*/  @!P1 SYNCS.PHASECHK.TRANS64 P1, [R12+URZ], R11 ;  /* 0x0000000b0c0095a7 */ /* 0x000f24000802007f */
[----:B----4-:R-:W-:Y:S05]  /*a330*/  @!P1 BRA `(.L_x_22) ;  /* 0xfffffffc00ec9947 */ /* 0x010fea000383ffff */
[----:B------:R-:W-:Y:S05]  /*a340*/  BRA `(.L_x_21) ;  /* 0xffffff7400d47947 */ /* 0x000fea000383ffff */
.L_x_28:
[----:B-1----:R-:W-:-:S04]  /*a350*/  IMAD.U32 R142, RZ, RZ, UR12 ;  /* 0x0000000cff8e7e24 */ /* 0x002fc8000f8e00ff */
[----:B------:R1:W4:Y:S03]  /*a360*/  SYNCS.PHASECHK.TRANS64.TRYWAIT P1, [R142+URZ], R13 ;  /* 0x0000000d8e0075a7 */ /* 0x000326000802017f */
[----:B----4-:R-:W-:Y:S05]  /*a370*/  @!P1 NANOSLEEP.SYNCS 0x989680 ;  /* 0x009896800000995d */ /* 0x010fea0003900000 */
[----:B------:R-:W4:Y:S02]  /*a380*/  @!P1 SYNCS.PHASECHK.TRANS64 P1, [R142+URZ], R13 ;  /* 0x0000000d8e0095a7 */ /* 0x000f24000802007f */
[----:B----4-:R-:W-:Y:S05]  /*a390*/  @!P1 BRA `(.L_x_28) ;  /* 0xfffffffc00ec9947 */ /* 0x010fea000383ffff */
[----:B------:R-:W-:Y:S05]  /*a3a0*/  BRA `(.L_x_27) ;  /* 0xffffff8000007947 */ /* 0x000fea000383ffff */
.L_x_177:
[----:B------:R-:W-:Y:S01]  /*a3b0*/  BSSY B1, `(.L_x_220) ;  /* 0x0000006000017945 */ /* 0x000fe20003800000 */
[----:B------:R-:W-:-:S07]  /*a3c0*/  IMAD.MOV.U32 R6, RZ, RZ, -0x1 ;  /* 0xffffffffff067424 */ /* 0x000fce00078e00ff */
[----:B------:R-:W-:Y:S05]  /*a3d0*/  WARPSYNC.COLLECTIVE R6, `(.L_x_221) ;  /* 0x00000000060c7348 */ /* 0x000fea0003c00000 */
[----:B------:R-:W-:Y:S02]  /*a3e0*/  ELECT P0, UR62, PT ;  /* 0x00000000003e782f */ /* 0x000fe40003800000 */
[----:B------:R-:W-:Y:S01]  /*a3f0*/  MOV R6, UR62 ;  /* 0x0000003e00067c02 */ /* 0x000fe20008000f00 */
[----:B------:R-:W-:Y:S10]  /*a400*/  ENDCOLLECTIVE ;  /* 0x000000000000791b */ /* 0x000ff40003800000 */
.L_x_221:
[----:B------:R-:W-:Y:S05]  /*a410*/  BSYNC B1 ;  /* 0x0000000000017941 */ /* 0x000fea0003800000 */
.L_x_220:
[----:B------:R-:W-:Y:S05]  /*a420*/  BRA `(.L_x_222) ;  /* 0xffffffe000e07947 */ /* 0x000fea000383ffff */
.L_x_180:
[----:B0-----:R0:W1:Y:S02]  /*a430*/  SYNCS.PHASECHK.TRANS64.TRYWAIT P0, [R20+URZ+0xe0], R9 ;  /* 0x0000e009140075a7 */ /* 0x001064000800017f */
[----:B-1----:R-:W-:Y:S05]  /*a440*/  @!P0 NANOSLEEP.SYNCS 0x989680 ;  /* 0x009896800000895d */ /* 0x002fea0003900000 */
[----:B------:R-:W1:Y:S02]  /*a450*/  @!P0 SYNCS.PHASECHK.TRANS64 P0, [R20+URZ+0xe0], R9 ;  /* 0x0000e009140085a7 */ /* 0x000e64000800007f */
[----:B-1----:R-:W-:Y:S05]  /*a460*/  @!P0 BRA `(.L_x_180) ;  /* 0xfffffffc00f08947 */ /* 0x002fea000383ffff */
[----:B------:R-:W-:Y:S05]  /*a470*/  BRA `(.L_x_223) ;  /* 0xffffffe400207947 */ /* 0x000fea000383ffff */
.L_x_188:
[----:B------:R-:W-:Y:S01]  /*a480*/  BSSY B0, `(.L_x_224) ;  /* 0x0000006000007945 */ /* 0x000fe20003800000 */
[----:B------:R-:W-:-:S07]  /*a490*/  IMAD.MOV.U32 R6, RZ, RZ, -0x1 ;  /* 0xffffffffff067424 */ /* 0x000fce00078e00ff */
[----:B------:R-:W-:Y:S05]  /*a4a0*/  WARPSYNC.COLLECTIVE R6, `(.L_x_225) ;  /* 0x00000000060c7348 */ /* 0x000fea0003c00000 */
[----:B------:R-:W-:Y:S02]  /*a4b0*/  ELECT P0, UR62, PT ;  /* 0x00000000003e782f */ /* 0x000fe40003800000 */
[----:B------:R-:W-:Y:S01]  /*a4c0*/  MOV R6, UR62 ;  /* 0x0000003e00067c02 */ /* 0x000fe20008000f00 */
[----:B------:R-:W-:Y:S10]  /*a4d0*/  ENDCOLLECTIVE ;  /* 0x000000000000791b */ /* 0x000ff40003800000 */
.L_x_225:
[----:B------:R-:W-:Y:S05]  /*a4e0*/  BSYNC B0 ;  /* 0x0000000000007941 */ /* 0x000fea0003800000 */
.L_x_224:
[----:B------:R-:W-:Y:S05]  /*a4f0*/  BRA `(.L_x_226) ;  /* 0xffffffec00687947 */ /* 0x000fea000383ffff */
.L_x_192:
[----:B0-----:R0:W1:Y:S02]  /*a500*/  SYNCS.PHASECHK.TRANS64.TRYWAIT P0, [R7+URZ], R2 ;  /* 0x00000002070075a7 */ /* 0x001064000800017f */
[----:B-1----:R-:W-:Y:S05]  /*a510*/  @!P0 NANOSLEEP.SYNCS 0x989680 ;  /* 0x009896800000895d */ /* 0x002fea0003900000 */
[----:B------:R-:W1:Y:S02]  /*a520*/  @!P0 SYNCS.PHASECHK.TRANS64 P0, [R7+URZ], R2 ;  /* 0x00000002070085a7 */ /* 0x000e64000800007f */
[----:B-1----:R-:W-:Y:S05]  /*a530*/  @!P0 BRA `(.L_x_192) ;  /* 0xfffffffc00f08947 */ /* 0x002fea000383ffff */
[----:B------:R-:W-:Y:S05]  /*a540*/  BRA `(.L_x_227) ;  /* 0xffffffec00a87947 */ /* 0x000fea000383ffff */
.L_x_193:
[----:B0-----:R0:W1:Y:S02]  /*a550*/  SYNCS.PHASECHK.TRANS64.TRYWAIT P0, [R9+URZ], R4 ;  /* 0x00000004090075a7 */ /* 0x001064000800017f */
[----:B-1----:R-:W-:Y:S05]  /*a560*/  @!P0 NANOSLEEP.SYNCS 0x989680 ;  /* 0x009896800000895d */ /* 0x002fea0003900000 */
[----:B------:R-:W1:Y:S02]  /*a570*/  @!P0 SYNCS.PHASECHK.TRANS64 P0, [R9+URZ], R4 ;  /* 0x00000004090085a7 */ /* 0x000e64000800007f */
[----:B-1----:R-:W-:Y:S05]  /*a580*/  @!P0 BRA `(.L_x_193) ;  /* 0xfffffffc00f08947 */ /* 0x002fea000383ffff */
[----:B------:R-:W-:Y:S05]  /*a590*/  BRA `(.L_x_228) ;  /* 0xffffffec00b87947 */ /* 0x000fea000383ffff */
.L_x_194:
[----:B0-----:R0:W1:Y:S02]  /*a5a0*/  SYNCS.PHASECHK.TRANS64.TRYWAIT P0, [R6+URZ], R5 ;  /* 0x00000005060075a7 */ /* 0x001064000800017f */
[----:B-1----:R-:W-:Y:S05]  /*a5b0*/  @!P0 NANOSLEEP.SYNCS 0x989680 ;  /* 0x009896800000895d */ /* 0x002fea0003900000 */
[----:B------:R-:W1:Y:S02]  /*a5c0*/  @!P0 SYNCS.PHASECHK.TRANS64 P0, [R6+URZ], R5 ;  /* 0x00000005060085a7 */ /* 0x000e64000800007f */
[----:B-1----:R-:W-:Y:S05]  /*a5d0*/  @!P0 BRA `(.L_x_194) ;  /* 0xfffffffc00f08947 */ /* 0x002fea000383ffff */
[----:B------:R-:W-:Y:S05]  /*a5e0*/  BRA `(.L_x_229) ;  /* 0xffffffec00c87947 */ /* 0x000fea000383ffff */
.L_x_195:
[----:B0-----:R0:W1:Y:S02]  /*a5f0*/  SYNCS.PHASECHK.TRANS64.TRYWAIT P0, [R9+URZ], R4 ;  /* 0x00000004090075a7 */ /* 0x001064000800017f */
[----:B-1----:R-:W-:Y:S05]  /*a600*/  @!P0 NANOSLEEP.SYNCS 0x989680 ;  /* 0x009896800000895d */ /* 0x002fea0003900000 */
[----:B------:R-:W1:Y:S02]  /*a610*/  @!P0 SYNCS.PHASECHK.TRANS64 P0, [R9+URZ], R4 ;  /* 0x00000004090085a7 */ /* 0x000e64000800007f */
[----:B-1----:R-:W-:Y:S05]  /*a620*/  @!P0 BRA `(.L_x_195) ;  /* 0xfffffffc00f08947 */ /* 0x002fea000383ffff */
[----:B------:R-:W-:Y:S05]  /*a630*/  BRA `(.L_x_230) ;  /* 0xffffffec00d87947 */ /* 0x000fea000383ffff */
.L_x_196:
[----:B0-----:R0:W1:Y:S02]  /*a640*/  SYNCS.PHASECHK.TRANS64.TRYWAIT P0, [R6+URZ], R5 ;  /* 0x00000005060075a7 */ /* 0x001064000800017f */
[----:B-1----:R-:W-:Y:S05]  /*a650*/  @!P0 NANOSLEEP.SYNCS 0x989680 ;  /* 0x009896800000895d */ /* 0x002fea0003900000 */
[----:B------:R-:W1:Y:S02]  /*a660*/  @!P0 SYNCS.PHASECHK.TRANS64 P0, [R6+URZ], R5 ;  /* 0x00000005060085a7 */ /* 0x000e64000800007f */
[----:B-1----:R-:W-:Y:S05]  /*a670*/  @!P0 BRA `(.L_x_196) ;  /* 0xfffffffc00f08947 */ /* 0x002fea000383ffff */
[----:B------:R-:W-:Y:S05]  /*a680*/  BRA `(.L_x_231) ;  /* 0xffffffec00e87947 */ /* 0x000fea000383ffff */
.L_x_197:
[----:B0-----:R0:W1:Y:S02]  /*a690*/  SYNCS.PHASECHK.TRANS64.TRYWAIT P0, [R9+URZ], R4 ;  /* 0x00000004090075a7 */ /* 0x001064000800017f */
[----:B-1----:R-:W-:Y:S05]  /*a6a0*/  @!P0 NANOSLEEP.SYNCS 0x989680 ;  /* 0x009896800000895d */ /* 0x002fea0003900000 */
[----:B------:R-:W1:Y:S02]  /*a6b0*/  @!P0 SYNCS.PHASECHK.TRANS64 P0, [R9+URZ], R4 ;  /* 0x00000004090085a7 */ /* 0x000e64000800007f */
[----:B-1----:R-:W-:Y:S05]  /*a6c0*/  @!P0 BRA `(.L_x_197) ;  /* 0xfffffffc00f08947 */ /* 0x002fea000383ffff */
[----:B------:R-:W-:Y:S05]  /*a6d0*/  BRA `(.L_x_232) ;  /* 0xffffffec00f87947 */ /* 0x000fea000383ffff */
.L_x_198:
[----:B0-----:R0:W1:Y:S02]  /*a6e0*/  SYNCS.PHASECHK.TRANS64.TRYWAIT P0, [R6+URZ], R5 ;  /* 0x00000005060075a7 */ /* 0x001064000800017f */
[----:B-1----:R-:W-:Y:S05]  /*a6f0*/  @!P0 NANOSLEEP.SYNCS 0x989680 ;  /* 0x009896800000895d */ /* 0x002fea0003900000 */
[----:B------:R-:W1:Y:S02]  /*a700*/  @!P0 SYNCS.PHASECHK.TRANS64 P0, [R6+URZ], R5 ;  /* 0x00000005060085a7 */ /* 0x000e64000800007f */
[----:B-1----:R-:W-:Y:S05]  /*a710*/  @!P0 BRA `(.L_x_198) ;  /* 0xfffffffc00f08947 */ /* 0x002fea000383ffff */
[----:B------:R-:W-:Y:S05]  /*a720*/  BRA `(.L_x_233) ;  /* 0xfffffff000087947 */ /* 0x000fea000383ffff */
.L_x_199:
[----:B0-----:R0:W1:Y:S02]  /*a730*/  SYNCS.PHASECHK.TRANS64.TRYWAIT P0, [R9+URZ], R4 ;  /* 0x00000004090075a7 */ /* 0x001064000800017f */
[----:B-1----:R-:W-:Y:S05]  /*a740*/  @!P0 NANOSLEEP.SYNCS 0x989680 ;  /* 0x009896800000895d */ /* 0x002fea0003900000 */
[----:B------:R-:W1:Y:S02]  /*a750*/  @!P0 SYNCS.PHASECHK.TRANS64 P0, [R9+URZ], R4 ;  /* 0x00000004090085a7 */ /* 0x000e64000800007f */
[----:B-1----:R-:W-:Y:S05]  /*a760*/  @!P0 BRA `(.L_x_199) ;  /* 0xfffffffc00f08947 */ /* 0x002fea000383ffff */
[----:B------:R-:W-:Y:S05]  /*a770*/  BRA `(.L_x_234) ;  /* 0xfffffff000187947 */ /* 0x000fea000383ffff */
.L_x_200:
[----:B0-----:R0:W1:Y:S02]  /*a780*/  SYNCS.PHASECHK.TRANS64.TRYWAIT P0, [R6+URZ], R5 ;  /* 0x00000005060075a7 */ /* 0x001064000800017f */
[----:B-1----:R-:W-:Y:S05]  /*a790*/  @!P0 NANOSLEEP.SYNCS 0x989680 ;  /* 0x009896800000895d */ /* 0x002fea0003900000 */
[----:B------:R-:W1:Y:S02]  /*a7a0*/  @!P0 SYNCS.PHASECHK.TRANS64 P0, [R6+URZ], R5 ;  /* 0x00000005060085a7 */ /* 0x000e64000800007f */
[----:B-1----:R-:W-:Y:S05]  /*a7b0*/  @!P0 BRA `(.L_x_200) ;  /* 0xfffffffc00f08947 */ /* 0x002fea000383ffff */
[----:B------:R-:W-:Y:S05]  /*a7c0*/  BRA `(.L_x_235) ;  /* 0xfffffff000287947 */ /* 0x000fea000383ffff */
.L_x_201:
[----:B0-----:R0:W1:Y:S02]  /*a7d0*/  SYNCS.PHASECHK.TRANS64.TRYWAIT P0, [R9+URZ], R4 ;  /* 0x00000004090075a7 */ /* 0x001064000800017f */
[----:B-1----:R-:W-:Y:S05]  /*a7e0*/  @!P0 NANOSLEEP.SYNCS 0x989680 ;  /* 0x009896800000895d */ /* 0x002fea0003900000 */
[----:B------:R-:W1:Y:S02]  /*a7f0*/  @!P0 SYNCS.PHASECHK.TRANS64 P0, [R9+URZ], R4 ;  /* 0x00000004090085a7 */ /* 0x000e64000800007f */
[----:B-1----:R-:W-:Y:S05]  /*a800*/  @!P0 BRA `(.L_x_201) ;  /* 0xfffffffc00f08947 */ /* 0x002fea000383ffff */
[----:B------:R-:W-:Y:S05]  /*a810*/  BRA `(.L_x_236) ;  /* 0xfffffff000387947 */ /* 0x000fea000383ffff */
.L_x_202:
[----:B0-----:R0:W1:Y:S02]  /*a820*/  SYNCS.PHASECHK.TRANS64.TRYWAIT P0, [R6+URZ], R5 ;  /* 0x00000005060075a7 */ /* 0x001064000800017f */
[----:B-1----:R-:W-:Y:S05]  /*a830*/  @!P0 NANOSLEEP.SYNCS 0x989680 ;  /* 0x009896800000895d */ /* 0x002fea0003900000 */
[----:B------:R-:W1:Y:S02]  /*a840*/  @!P0 SYNCS.PHASECHK.TRANS64 P0, [R6+URZ], R5 ;  /* 0x00000005060085a7 */ /* 0x000e64000800007f */
[----:B-1----:R-:W-:Y:S05]  /*a850*/  @!P0 BRA `(.L_x_202) ;  /* 0xfffffffc00f08947 */ /* 0x002fea000383ffff */
[----:B------:R-:W-:Y:S05]  /*a860*/  BRA `(.L_x_237) ;  /* 0xfffffff000487947 */ /* 0x000fea000383ffff */
.L_x_203:
[----:B0-----:R0:W1:Y:S02]  /*a870*/  SYNCS.PHASECHK.TRANS64.TRYWAIT P0, [R9+URZ], R4 ;  /* 0x00000004090075a7 */ /* 0x001064000800017f */
[----:B-1----:R-:W-:Y:S05]  /*a880*/  @!P0 NANOSLEEP.SYNCS 0x989680 ;  /* 0x009896800000895d */ /* 0x002fea0003900000 */
[----:B------:R-:W1:Y:S02]  /*a890*/  @!P0 SYNCS.PHASECHK.TRANS64 P0, [R9+URZ], R4 ;  /* 0x00000004090085a7 */ /* 0x000e64000800007f */
[----:B-1----:R-:W-:Y:S05]  /*a8a0*/  @!P0 BRA `(.L_x_203) ;  /* 0xfffffffc00f08947 */ /* 0x002fea000383ffff */
[----:B------:R-:W-:Y:S05]  /*a8b0*/  BRA `(.L_x_238) ;  /* 0xfffffff000587947 */ /* 0x000fea000383ffff */
.L_x_204:
[----:B0-----:R0:W1:Y:S02]  /*a8c0*/  SYNCS.PHASECHK.TRANS64.TRYWAIT P0, [R6+URZ], R5 ;  /* 0x00000005060075a7 */ /* 0x001064000800017f */
[----:B-1----:R-:W-:Y:S05]  /*a8d0*/  @!P0 NANOSLEEP.SYNCS 0x989680 ;  /* 0x009896800000895d */ /* 0x002fea0003900000 */
[----:B------:R-:W1:Y:S02]  /*a8e0*/  @!P0 SYNCS.PHASECHK.TRANS64 P0, [R6+URZ], R5 ;  /* 0x00000005060085a7 */ /* 0x000e64000800007f */
[----:B-1----:R-:W-:Y:S05]  /*a8f0*/  @!P0 BRA `(.L_x_204) ;  /* 0xfffffffc00f08947 */ /* 0x002fea000383ffff */
[----:B------:R-:W-:Y:S05]  /*a900*/  BRA `(.L_x_239) ;  /* 0xfffffff000687947 */ /* 0x000fea000383ffff */
.L_x_205:
[----:B0-----:R0:W1:Y:S02]  /*a910*/  SYNCS.PHASECHK.TRANS64.TRYWAIT P0, [R9+URZ], R4 ;  /* 0x00000004090075a7 */ /* 0x001064000800017f */
[----:B-1----:R-:W-:Y:S05]  /*a920*/  @!P0 NANOSLEEP.SYNCS 0x989680 ;  /* 0x009896800000895d */ /* 0x002fea0003900000 */
[----:B------:R-:W1:Y:S02]  /*a930*/  @!P0 SYNCS.PHASECHK.TRANS64 P0, [R9+URZ], R4 ;  /* 0x00000004090085a7 */ /* 0x000e64000800007f */
[----:B-1----:R-:W-:Y:S05]  /*a940*/  @!P0 BRA `(.L_x_205) ;  /* 0xfffffffc00f08947 */ /* 0x002fea000383ffff */
[----:B------:R-:W-:Y:S05]  /*a950*/  BRA `(.L_x_240) ;  /* 0xfffffff000787947 */ /* 0x000fea000383ffff */
.L_x_206:
[----:B0-----:R0:W1:Y:S02]  /*a960*/  SYNCS.PHASECHK.TRANS64.TRYWAIT P0, [R6+URZ], R5 ;  /* 0x00000005060075a7 */ /* 0x001064000800017f */
[----:B-1----:R-:W-:Y:S05]  /*a970*/  @!P0 NANOSLEEP.SYNCS 0x989680 ;  /* 0x009896800000895d */ /* 0x002fea0003900000 */
[----:B------:R-:W1:Y:S02]  /*a980*/  @!P0 SYNCS.PHASECHK.TRANS64 P0, [R6+URZ], R5 ;  /* 0x00000005060085a7 */ /* 0x000e64000800007f */
[----:B-1----:R-:W-:Y:S05]  /*a990*/  @!P0 BRA `(.L_x_206) ;  /* 0xfffffffc00f08947 */ /* 0x002fea000383ffff */
[----:B------:R-:W-:Y:S05]  /*a9a0*/  BRA `(.L_x_241) ;  /* 0xfffffff000887947 */ /* 0x000fea000383ffff */
.L_x_207:
[----:B0-----:R0:W1:Y:S02]  /*a9b0*/  SYNCS.PHASECHK.TRANS64.TRYWAIT P0, [R9+URZ], R4 ;  /* 0x00000004090075a7 */ /* 0x001064000800017f */
[----:B-1----:R-:W-:Y:S05]  /*a9c0*/  @!P0 NANOSLEEP.SYNCS 0x989680 ;  /* 0x009896800000895d */ /* 0x002fea0003900000 */
[----:B------:R-:W1:Y:S02]  /*a9d0*/  @!P0 SYNCS.PHASECHK.TRANS64 P0, [R9+URZ], R4 ;  /* 0x00000004090085a7 */ /* 0x000e64000800007f */
[----:B-1----:R-:W-:Y:S05]  /*a9e0*/  @!P0 BRA `(.L_x_207) ;  /* 0xfffffffc00f08947 */ /* 0x002fea000383ffff */
[----:B------:R-:W-:Y:S05]  /*a9f0*/  BRA `(.L_x_242) ;  /* 0xfffffff000987947 */ /* 0x000fea000383ffff */
.L_x_208:
[----:B0-----:R0:W1:Y:S02]  /*aa00*/  SYNCS.PHASECHK.TRANS64.TRYWAIT P0, [R6+URZ], R5 ;  /* 0x00000005060075a7 */ /* 0x001064000800017f */
[----:B-1----:R-:W-:Y:S05]  /*aa10*/  @!P0 NANOSLEEP.SYNCS 0x989680 ;  /* 0x009896800000895d */ /* 0x002fea0003900000 */
[----:B------:R-:W1:Y:S02]  /*aa20*/  @!P0 SYNCS.PHASECHK.TRANS64 P0, [R6+URZ], R5 ;  /* 0x00000005060085a7 */ /* 0x000e64000800007f */
[----:B-1----:R-:W-:Y:S05]  /*aa30*/  @!P0 BRA `(.L_x_208) ;  /* 0xfffffffc00f08947 */ /* 0x002fea000383ffff */
[----:B------:R-:W-:Y:S05]  /*aa40*/  BRA `(.L_x_243) ;  /* 0xfffffff000a87947 */ /* 0x000fea000383ffff */
.L_x_209:
[----:B0-----:R0:W1:Y:S02]  /*aa50*/  SYNCS.PHASECHK.TRANS64.TRYWAIT P0, [R9+URZ], R4 ;  /* 0x00000004090075a7 */ /* 0x001064000800017f */
[----:B-1----:R-:W-:Y:S05]  /*aa60*/  @!P0 NANOSLEEP.SYNCS 0x989680 ;  /* 0x009896800000895d */ /* 0x002fea0003900000 */
[----:B------:R-:W1:Y:S02]  /*aa70*/  @!P0 SYNCS.PHASECHK.TRANS64 P0, [R9+URZ], R4 ;  /* 0x00000004090085a7 */ /* 0x000e64000800007f */
[----:B-1----:R-:W-:Y:S05]  /*aa80*/  @!P0 BRA `(.L_x_209) ;  /* 0xfffffffc00f08947 */ /* 0x002fea000383ffff */
[----:B------:R-:W-:Y:S05]  /*aa90*/  BRA `(.L_x_244) ;  /* 0xfffffff000b87947 */ /* 0x000fea000383ffff */
.L_x_210:
[----:B0-----:R0:W1:Y:S02]  /*aaa0*/  SYNCS.PHASECHK.TRANS64.TRYWAIT P0, [R6+URZ], R5 ;  /* 0x00000005060075a7 */ /* 0x001064000800017f */
[----:B-1----:R-:W-:Y:S05]  /*aab0*/  @!P0 NANOSLEEP.SYNCS 0x989680 ;  /* 0x009896800000895d */ /* 0x002fea0003900000 */
[----:B------:R-:W1:Y:S02]  /*aac0*/  @!P0 SYNCS.PHASECHK.TRANS64 P0, [R6+URZ], R5 ;  /* 0x00000005060085a7 */ /* 0x000e64000800007f */
[----:B-1----:R-:W-:Y:S05]  /*aad0*/  @!P0 BRA `(.L_x_210) ;  /* 0xfffffffc00f08947 */ /* 0x002fea000383ffff */
[----:B------:R-:W-:Y:S05]  /*aae0*/  BRA `(.L_x_245) ;  /* 0xfffffff000c87947 */ /* 0x000fea000383ffff */
.L_x_211:
[----:B0-----:R0:W1:Y:S02]  /*aaf0*/  SYNCS.PHASECHK.TRANS64.TRYWAIT P0, [R9+URZ], R4 ;  /* 0x00000004090075a7 */ /* 0x001064000800017f */
[----:B-1----:R-:W-:Y:S05]  /*ab00*/  @!P0 NANOSLEEP.SYNCS 0x989680 ;  /* 0x009896800000895d */ /* 0x002fea0003900000 */
[----:B------:R-:W1:Y:S02]  /*ab10*/  @!P0 SYNCS.PHASECHK.TRANS64 P0, [R9+URZ], R4 ;  /* 0x00000004090085a7 */ /* 0x000e64000800007f */
[----:B-1----:R-:W-:Y:S05]  /*ab20*/  @!P0 BRA `(.L_x_211) ;  /* 0xfffffffc00f08947 */ /* 0x002fea000383ffff */
[----:B------:R-:W-:Y:S05]  /*ab30*/  BRA `(.L_x_246) ;  /* 0xfffffff000d87947 */ /* 0x000fea000383ffff */
.L_x_212:
[----:B0-----:R0:W1:Y:S02]  /*ab40*/  SYNCS.PHASECHK.TRANS64.TRYWAIT P0, [R6+URZ], R5 ;  /* 0x00000005060075a7 */ /* 0x001064000800017f */
[----:B-1----:R-:W-:Y:S05]  /*ab50*/  @!P0 NANOSLEEP.SYNCS 0x989680 ;  /* 0x009896800000895d */ /* 0x002fea0003900000 */
[----:B------:R-:W1:Y:S02]  /*ab60*/  @!P0 SYNCS.PHASECHK.TRANS64 P0, [R6+URZ], R5 ;  /* 0x00000005060085a7 */ /* 0x000e64000800007f */
[----:B-1----:R-:W-:Y:S05]  /*ab70*/  @!P0 BRA `(.L_x_212) ;  /* 0xfffffffc00f08947 */ /* 0x002fea000383ffff */
[----:B------:R-:W-:Y:S05]  /*ab80*/  BRA `(.L_x_247) ;  /* 0xfffffff000e87947 */ /* 0x000fea000383ffff */
.L_x_213:
[----:B0-----:R0:W1:Y:S02]  /*ab90*/  SYNCS.PHASECHK.TRANS64.TRYWAIT P0, [R9+URZ], R4 ;  /* 0x00000004090075a7 */ /* 0x001064000800017f */
[----:B-1----:R-:W-:Y:S05]  /*aba0*/  @!P0 NANOSLEEP.SYNCS 0x989680 ;  /* 0x009896800000895d */ /* 0x002fea0003900000 */
[----:B------:R-:W1:Y:S02]  /*abb0*/  @!P0 SYNCS.PHASECHK.TRANS64 P0, [R9+URZ], R4 ;  /* 0x00000004090085a7 */ /* 0x000e64000800007f */
[----:B-1----:R-:W-:Y:S05]  /*abc0*/  @!P0 BRA `(.L_x_213) ;  /* 0xfffffffc00f08947 */ /* 0x002fea000383ffff */
[----:B------:R-:W-:Y:S05]  /*abd0*/  BRA `(.L_x_248) ;  /* 0xfffffff000f87947 */ /* 0x000fea000383ffff */
.L_x_214:
[----:B0-----:R0:W1:Y:S02]  /*abe0*/  SYNCS.PHASECHK.TRANS64.TRYWAIT P0, [R6+URZ], R5 ;  /* 0x00000005060075a7 */ /* 0x001064000800017f */
[----:B-1----:R-:W-:Y:S05]  /*abf0*/  @!P0 NANOSLEEP.SYNCS 0x989680 ;  /* 0x009896800000895d */ /* 0x002fea0003900000 */
[----:B------:R-:W1:Y:S02]  /*ac00*/  @!P0 SYNCS.PHASECHK.TRANS64 P0, [R6+URZ], R5 ;  /* 0x00000005060085a7 */ /* 0x000e64000800007f */
[----:B-1----:R-:W-:Y:S05]  /*ac10*/  @!P0 BRA `(.L_x_214) ;  /* 0xfffffffc00f08947 */ /* 0x002fea000383ffff */
[----:B------:R-:W-:Y:S05]  /*ac20*/  BRA `(.L_x_249) ;  /* 0xfffffff400087947 */ /* 0x000fea000383ffff */
.L_x_215:
[----:B0-----:R0:W1:Y:S02]  /*ac30*/  SYNCS.PHASECHK.TRANS64.TRYWAIT P0, [R9+URZ], R4 ;  /* 0x00000004090075a7 */ /* 0x001064000800017f */
[----:B-1----:R-:W-:Y:S05]  /*ac40*/  @!P0 NANOSLEEP.SYNCS 0x989680 ;  /* 0x009896800000895d */ /* 0x002fea0003900000 */
[----:B------:R-:W1:Y:S02]  /*ac50*/  @!P0 SYNCS.PHASECHK.TRANS64 P0, [R9+URZ], R4 ;  /* 0x00000004090085a7 */ /* 0x000e64000800007f */
[----:B-1----:R-:W-:Y:S05]  /*ac60*/  @!P0 BRA `(.L_x_215) ;  /* 0xfffffffc00f08947 */ /* 0x002fea000383ffff */
[----:B------:R-:W-:Y:S05]  /*ac70*/  BRA `(.L_x_250) ;  /* 0xfffffff400187947 */ /* 0x000fea000383ffff */
.L_x_216:
[----:B0-----:R0:W1:Y:S02]  /*ac80*/  SYNCS.PHASECHK.TRANS64.TRYWAIT P0, [R6+URZ], R5 ;  /* 0x00000005060075a7 */ /* 0x001064000800017f */
[----:B-1----:R-:W-:Y:S05]  /*ac90*/  @!P0 NANOSLEEP.SYNCS 0x989680 ;  /* 0x009896800000895d */ /* 0x002fea0003900000 */
[----:B------:R-:W1:Y:S02]  /*aca0*/  @!P0 SYNCS.PHASECHK.TRANS64 P0, [R6+URZ], R5 ;  /* 0x00000005060085a7 */ /* 0x000e64000800007f */
[----:B-1----:R-:W-:Y:S05]  /*acb0*/  @!P0 BRA `(.L_x_216) ;  /* 0xfffffffc00f08947 */ /* 0x002fea000383ffff */
[----:B------:R-:W-:Y:S05]  /*acc0*/  BRA `(.L_x_251) ;  /* 0xfffffff400287947 */ /* 0x000fea000383ffff */
.L_x_217:
[----:B0-----:R0:W1:Y:S02]  /*acd0*/  SYNCS.PHASECHK.TRANS64.TRYWAIT P0, [R9+URZ], R4 ;  /* 0x00000004090075a7 */ /* 0x001064000800017f */
[----:B-1----:R-:W-:Y:S05]  /*ace0*/  @!P0 NANOSLEEP.SYNCS 0x989680 ;  /* 0x009896800000895d */ /* 0x002fea0003900000 */
[----:B------:R-:W1:Y:S02]  /*acf0*/  @!P0 SYNCS.PHASECHK.TRANS64 P0, [R9+URZ], R4 ;  /* 0x00000004090085a7 */ /* 0x000e64000800007f */
[----:B-1----:R-:W-:Y:S05]  /*ad00*/  @!P0 BRA `(.L_x_217) ;  /* 0xfffffffc00f08947 */ /* 0x002fea000383ffff */
[----:B------:R-:W-:Y:S05]  /*ad10*/  BRA `(.L_x_252) ;  /* 0xfffffff400387947 */ /* 0x000fea000383ffff */
.L_x_218:
[----:B-1----:R1:W2:Y:S02]  /*ad20*/  SYNCS.PHASECHK.TRANS64.TRYWAIT P0, [R6+URZ], R5 ;  /* 0x00000005060075a7 */ /* 0x0022a4000800017f */
[----:B--2---:R-:W-:Y:S05]  /*ad30*/  @!P0 NANOSLEEP.SYNCS 0x989680 ;  /* 0x009896800000895d */ /* 0x004fea0003900000 */
[----:B------:R-:W2:Y:S02]  /*ad40*/  @!P0 SYNCS.PHASECHK.TRANS64 P0, [R6+URZ], R5 ;  /* 0x00000005060085a7 */ /* 0x000ea4000800007f */
[----:B--2---:R-:W-:Y:S05]  /*ad50*/  @!P0 BRA `(.L_x_218) ;  /* 0xfffffffc00f08947 */ /* 0x004fea000383ffff */
[----:B------:R-:W-:Y:S05]  /*ad60*/  BRA `(.L_x_253) ;  /* 0xfffffff400407947 */ /* 0x000fea000383ffff */
.L_x_254:
[----:B------:R-:W-:-:S00]  /*ad70*/  BRA `(.L_x_254) ;  /* 0xfffffffc00fc7947 */ /* 0x000fc0000383ffff */
[----:B------:R-:W-:-:S00]  /*ad80*/  NOP ;  /* 0x0000000000007918 */ /* 0x000fc00000000000 */
[----:B------:R-:W-:-:S00]  /*ad90*/  NOP ;  /* 0x0000000000007918 */ /* 0x000fc00000000000 */
[----:B------:R-:W-:-:S00]  /*ada0*/  NOP ;  /* 0x0000000000007918 */ /* 0x000fc00000000000 */
[----:B------:R-:W-:-:S00]  /*adb0*/  NOP ;  /* 0x0000000000007918 */ /* 0x000fc00000000000 */
[----:B------:R-:W-:-:S00]  /*adc0*/  NOP ;  /* 0x0000000000007918 */ /* 0x000fc00000000000 */
[----:B------:R-:W-:-:S00]  /*add0*/  NOP ;  /* 0x0000000000007918 */ /* 0x000fc00000000000 */
[----:B------:R-:W-:-:S00]  /*ade0*/  NOP ;  /* 0x0000000000007918 */ /* 0x000fc00000000000 */
[----:B------:R-:W-:-:S00]  /*adf0*/  NOP ;  /* 0x0000000000007918 */ /* 0x000fc00000000000 */
.L_x_255:


//--------------------- .nv.shared._ZN7cutlass13device_kernelINS_4gemm6kernel13GemmUniversalIN4cute5tupleIJiiiiEEENS1_10collective13CollectiveMmaINS1_37MainloopSm90TmaGmmaWarpSpecializedFP8ILi28ENS5_IJNS4_1CILi1EEENSA_ILi8EEESB_EEENS1_35KernelTmaWarpSpecializedCooperativeEEENS5_IJNSA_ILi128EEESG_NSA_ILi32EEEEEENS_12float_e4m3_tENS5_IJlSB_lEEESJ_SK_NS4_8TiledMMAINS4_8MMA_AtomIJNS4_4SM904GMMA31MMA_64x128x32_F32E4M3E4M3_SS_TNILNSO_7ScaleInE1ELSQ_1EEEEEENS4_6LayoutINS5_IJNSA_ILi2EEESB_SB_EEENS5_IJSB_NSA_ILi0EEESW_EEEEENS5_IJNS4_10UnderscoreESZ_SZ_EEEEENS4_23SM90_TMA_LOAD_MULTICASTENS4_14ComposedLayoutINS4_7SwizzleILi1ELi4ELi3EEENS4_18smem_ptr_flag_bitsILi8EEENST_INS5_IJSC_SH_EEENS5_IJSH_SB_EEEEEEEvNS4_8identityENS4_13SM90_TMA_LOADES1B_vS1C_EENS_8epilogue10collective6detail29Sm90TmaWarpSpecializedAdapterINS1G_15DefaultEpilogueISJ_SK_SK_NS1F_6thread17LinearCombinationISJ_Li1EffLNS1K_9ScaleType4KindE0ELNS_15FloatRoundStyleE2ESJ_EENS1_15EpilogueDefaultEEEEEvvEEEEvNT_6ParamsE --------------------------
	.section	.nv.shared._ZN7cutlass13device_kernelINS_4gemm6kernel13GemmUniversalIN4cute5tupleIJiiiiEEENS1_10collective13CollectiveMmaINS1_37MainloopSm90TmaGmmaWarpSpecializedFP8ILi28ENS5_IJNS4_1CILi1EEENSA_ILi8EEESB_EEENS1_35KernelTmaWarpSpecializedCooperativeEEENS5_IJNSA_ILi128EEESG_NSA_ILi32EEEEEENS_12float_e4m3_tENS5_IJlSB_lEEESJ_SK_NS4_8TiledMMAINS4_8MMA_AtomIJNS4_4SM904GMMA31MMA_64x128x32_F32E4M3E4M3_SS_TNILNSO_7ScaleInE1ELSQ_1EEEEEENS4_6LayoutINS5_IJNSA_ILi2EEESB_SB_EEENS5_IJSB_NSA_ILi0EEESW_EEEEENS5_IJNS4_10UnderscoreESZ_SZ_EEEEENS4_23SM90_TMA_LOAD_MULTICASTENS4_14ComposedLayoutINS4_7SwizzleILi1ELi4ELi3EEENS4_18smem_ptr_flag_bitsILi8EEENST_INS5_IJSC_SH_EEENS5_IJSH_SB_EEEEEEEvNS4_8identityENS4_13SM90_TMA_LOADES1B_vS1C_EENS_8epilogue10collective6detail29Sm90TmaWarpSpecializedAdapterINS1G_15DefaultEpilogueISJ_SK_SK_NS1F_6thread17LinearCombinationISJ_Li1EffLNS1K_9ScaleType4KindE0ELNS_15FloatRoundStyleE2ESJ_EENS1_15EpilogueDefaultEEEEEvvEEEEvNT_6ParamsE,"aw",@nobits
	.sectionflags	@""
	.align	16
	.zero		1024


//--------------------- .nv.shared.reserved.0     --------------------------
	.section	.nv.shared.reserved.0,"aw",@nobits
	.weak		__nv_reservedSMEM_offset_0_alias
	.size		__nv_reservedSMEM_offset_0_alias, 0, 0
	.other		__nv_reservedSMEM_offset_0_alias,@"STO_CUDA_RESERVED_SHARED STV_DEFAULT"
__nv_reservedSMEM_offset_0_alias:
	.zero		0


//--------------------- .nv.global                --------------------------
	.section	.nv.global,"aw",@nobits
.nv.global:
	.type		_ZN40_INTERNAL_d810c111_4_k_cu_35b2add5_321254cute1_E,@object
	.size		_ZN40_INTERNAL_d810c111_4_k_cu_35b2add5_321254cute1_E,(_ZN40_INTERNAL_d810c111_4_k_cu_35b2add5_321254cuda3std3__45__cpo6cbeginE - _ZN40_INTERNAL_d810c111_4_k_cu_35b2add5_321254cute1_E)
_ZN40_INTERNAL_d810c111_4_k_cu_35b2add5_321254cute1_E:
	.zero		1
	.type		_ZN40_INTERNAL_d810c111_4_k_cu_35b2add5_321254cuda3std3__45__cpo6cbeginE,@object
	.size		_ZN40_INTERNAL_d810c111_4_k_cu_35b2add5_321254cuda3std3__45__cpo6cbeginE,(_ZN40_INTERNAL_d810c111_4_k_cu_35b2add5_321254cuda3std3__48in_placeE - _ZN40_INTERNAL_d810c111_4_k_cu_35b2add5_321254cuda3std3__45__cpo6cbeginE)
_ZN40_INTERNAL_d810c111_4_k_cu_35b2add5_321254cuda3std3__45__cpo6cbeginE:
	.zero		1
	.type		_ZN40_INTERNAL_d810c111_4_k_cu_35b2add5_321254cuda3std3__48in_placeE,@object
	.size		_ZN40_INTERNAL_d810c111_4_k_cu_35b2add5_321254cuda3std3__48in_placeE,(_ZN40_INTERNAL_d810c111_4_k_cu_35b2add5_321254cuda3std6ranges3__45__cpo9iter_moveE - _ZN40_INTERNAL_d810c111_4_k_cu_35b2add5_321254cuda3std3__48in_placeE)
_ZN40_INTERNAL_d810c111_4_k_cu_35b2add5_321254cuda3std3__48in_placeE:
	.zero		1
	.type		_ZN40_INTERNAL_d810c111_4_k_cu_35b2add5_321254cuda3std6ranges3__45__cpo9iter_moveE,@object
	.size		_ZN40_INTERNAL_d810c111_4_k_cu_35b2add5_321254cuda3std6ranges3__45__cpo9iter_moveE,(_ZN40_INTERNAL_d810c111_4_k_cu_35b2add5_321254cuda3std3__45__cpo5beginE - _ZN40_INTERNAL_d810c111_4_k_cu_35b2add5_321254cuda3std6ranges3__45__cpo9iter_moveE)
_ZN40_INTERNAL_d810c111_4_k_cu_35b2add5_321254cuda3std6ranges3__45__cpo9iter_moveE:
	.zero		1
	.type		_ZN40_INTERNAL_d810c111_4_k_cu_35b2add5_321254cuda3std3__45__cpo5beginE,@object
	.size		_ZN40_INTERNAL_d810c111_4_k_cu_35b2add5_321254cuda3std3__45__cpo5beginE,(_ZN40_INTERNAL_d810c111_4_k_cu_35b2add5_321254cuda3std3__442_GLOBAL__N__d810c111_4_k_cu_35b2add5_321256ignoreE - _ZN40_INTERNAL_d810c111_4_k_cu_35b2add5_321254cuda3std3__45__cpo5beginE)
_ZN40_INTERNAL_d810c111_4_k_cu_35b2add5_321254cuda3std3__45__cpo5beginE:
	.zero		1
	.type		_ZN40_INTERNAL_d810c111_4_k_cu_35b2add5_321254cuda3std3__442_GLOBAL__N__d810c111_4_k_cu_35b2add5_321256ignoreE,@object
	.size		_ZN40_INTERNAL_d810c111_4_k_cu_35b2add5_321254cuda3std3__442_GLOBAL__N__d810c111_4_k_cu_35b2add5_321256ignoreE,(_ZN40_INTERNAL_d810c111_4_k_cu_35b2add5_321254cute7productE - _ZN40_INTERNAL_d810c111_4_k_cu_35b2add5_321254cuda3std3__442_GLOBAL__N__d810c111_4_k_cu_35b2add5_321256ignoreE)
_ZN40_INTERNAL_d810c111_4_k_cu_35b2add5_321254cuda3std3__442_GLOBAL__N__d810c111_4_k_cu_35b2add5_321256ignoreE:
	.zero		1
	.type		_ZN40_INTERNAL_d810c111_4_k_cu_35b2add5_321254cute7productE,@object
	.size		_ZN40_INTERNAL_d810c111_4_k_cu_35b2add5_321254cute7productE,(_ZN40_INTERNAL_d810c111_4_k_cu_35b2add5_321254cuda3std3__45__cpo3endE - _ZN40_INTERNAL_d810c111_4_k_cu_35b2add5_321254cute7productE)
_ZN40_INTERNAL_d810c111_4_k_cu_35b2add5_321254cute7productE:
	.zero		1
	.type		_ZN40_INTERNAL_d810c111_4_k_cu_35b2add5_321254cuda3std3__45__cpo3endE,@object
	.size		_ZN40_INTERNAL_d810c111_4_k_cu_35b2add5_321254cuda3std3__45__cpo3endE,(_ZN40_INTERNAL_d810c111_4_k_cu_35b2add5_321254cuda3std3__419piecewise_constructE - _ZN40_INTERNAL_d810c111_4_k_cu_35b2add5_321254cuda3std3__45__cpo3endE)
_ZN40_INTERNAL_d810c111_4_k_cu_35b2add5_321254cuda3std3__45__cpo3endE:
	.zero		1
	.type		_ZN40_INTERNAL_d810c111_4_k_cu_35b2add5_321254cuda3std3__419piecewise_constructE,@object
	.size		_ZN40_INTERNAL_d810c111_4_k_cu_35b2add5_321254cuda3std3__419piecewise_constructE,(_ZN40_INTERNAL_d810c111_4_k_cu_35b2add5_321254cuda3std3__45__cpo4cendE - _ZN40_INTERNAL_d810c111_4_k_cu_35b2add5_321254cuda3std3__419piecewise_constructE)
_ZN40_INTERNAL_d810c111_4_k_cu_35b2add5_321254cuda3std3__419piecewise_constructE:
	.zero		1
	.type		_ZN40_INTERNAL_d810c111_4_k_cu_35b2add5_321254cuda3std3__45__cpo4cendE,@object
	.size		_ZN40_INTERNAL_d810c111_4_k_cu_35b2add5_321254cuda3std3__45__cpo4cendE,(_ZN40_INTERNAL_d810c111_4_k_cu_35b2add5_321254cuda3std6ranges3__45__cpo4swapE - _ZN40_INTERNAL_d810c111_4_k_cu_35b2add5_321254cuda3std3__45__cpo4cendE)
_ZN40_INTERNAL_d810c111_4_k_cu_35b2add5_321254cuda3std3__45__cpo4cendE:
	.zero		1
	.type		_ZN40_INTERNAL_d810c111_4_k_cu_35b2add5_321254cuda3std6ranges3__45__cpo4swapE,@object
	.size		_ZN40_INTERNAL_d810c111_4_k_cu_35b2add5_321254cuda3std6ranges3__45__cpo4swapE,(.L_7 - _ZN40_INTERNAL_d810c111_4_k_cu_35b2add5_321254cuda3std6ranges3__45__cpo4swapE)
_ZN40_INTERNAL_d810c111_4_k_cu_35b2add5_321254cuda3std6ranges3__45__cpo4swapE:
	.zero		1
.L_7:


//--------------------- .nv.constant0._ZN7cutlass13device_kernelINS_4gemm6kernel13GemmUniversalIN4cute5tupleIJiiiiEEENS1_10collective13CollectiveMmaINS1_37MainloopSm90TmaGmmaWarpSpecializedFP8ILi28ENS5_IJNS4_1CILi1EEENSA_ILi8EEESB_EEENS1_35KernelTmaWarpSpecializedCooperativeEEENS5_IJNSA_ILi128EEESG_NSA_ILi32EEEEEENS_12float_e4m3_tENS5_IJlSB_lEEESJ_SK_NS4_8TiledMMAINS4_8MMA_AtomIJNS4_4SM904GMMA31MMA_64x128x32_F32E4M3E4M3_SS_TNILNSO_7ScaleInE1ELSQ_1EEEEEENS4_6LayoutINS5_IJNSA_ILi2EEESB_SB_EEENS5_IJSB_NSA_ILi0EEESW_EEEEENS5_IJNS4_10UnderscoreESZ_SZ_EEEEENS4_23SM90_TMA_LOAD_MULTICASTENS4_14ComposedLayoutINS4_7SwizzleILi1ELi4ELi3EEENS4_18smem_ptr_flag_bitsILi8EEENST_INS5_IJSC_SH_EEENS5_IJSH_SB_EEEEEEEvNS4_8identityENS4_13SM90_TMA_LOADES1B_vS1C_EENS_8epilogue10collective6detail29Sm90TmaWarpSpecializedAdapterINS1G_15DefaultEpilogueISJ_SK_SK_NS1F_6thread17LinearCombinationISJ_Li1EffLNS1K_9ScaleType4KindE0ELNS_15FloatRoundStyleE2ESJ_EENS1_15EpilogueDefaultEEEEEvvEEEEvNT_6ParamsE --------------------------
	.section	.nv.constant0._ZN7cutlass13device_kernelINS_4gemm6kernel13GemmUniversalIN4cute5tupleIJiiiiEEENS1_10collective13CollectiveMmaINS1_37MainloopSm90TmaGmmaWarpSpecializedFP8ILi28ENS5_IJNS4_1CILi1EEENSA_ILi8EEESB_EEENS1_35KernelTmaWarpSpecializedCooperativeEEENS5_IJNSA_ILi128EEESG_NSA_ILi32EEEEEENS_12float_e4m3_tENS5_IJlSB_lEEESJ_SK_NS4_8TiledMMAINS4_8MMA_AtomIJNS4_4SM904GMMA31MMA_64x128x32_F32E4M3E4M3_SS_TNILNSO_7ScaleInE1ELSQ_1EEEEEENS4_6LayoutINS5_IJNSA_ILi2EEESB_SB_EEENS5_IJSB_NSA_ILi0EEESW_EEEEENS5_IJNS4_10UnderscoreESZ_SZ_EEEEENS4_23SM90_TMA_LOAD_MULTICASTENS4_14ComposedLayoutINS4_7SwizzleILi1ELi4ELi3EEENS4_18smem_ptr_flag_bitsILi8EEENST_INS5_IJSC_SH_EEENS5_IJSH_SB_EEEEEEEvNS4_8identityENS4_13SM90_TMA_LOADES1B_vS1C_EENS_8epilogue10collective6detail29Sm90TmaWarpSpecializedAdapterINS1G_15DefaultEpilogueISJ_SK_SK_NS1F_6thread17LinearCombinationISJ_Li1EffLNS1K_9ScaleType4KindE0ELNS_15FloatRoundStyleE2ESJ_EENS1_15EpilogueDefaultEEEEEvvEEEEvNT_6ParamsE,"a",@progbits
	.sectionflags	@""
	.align	4
.nv.constant0._ZN7cutlass13device_kernelINS_4gemm6kernel13GemmUniversalIN4cute5tupleIJiiiiEEENS1_10collective13CollectiveMmaINS1_37MainloopSm90TmaGmmaWarpSpecializedFP8ILi28ENS5_IJNS4_1CILi1EEENSA_ILi8EEESB_EEENS1_35KernelTmaWarpSpecializedCooperativeEEENS5_IJNSA_ILi128EEESG_NSA_ILi32EEEEEENS_12float_e4m3_tENS5_IJlSB_lEEESJ_SK_NS4_8TiledMMAINS4_8MMA_AtomIJNS4_4SM904GMMA31MMA_64x128x32_F32E4M3E4M3_SS_TNILNSO_7ScaleInE1ELSQ_1EEEEEENS4_6LayoutINS5_IJNSA_ILi2EEESB_SB_EEENS5_IJSB_NSA_ILi0EEESW_EEEEENS5_IJNS4_10UnderscoreESZ_SZ_EEEEENS4_23SM90_TMA_LOAD_MULTICASTENS4_14ComposedLayoutINS4_7SwizzleILi1ELi4ELi3EEENS4_18smem_ptr_flag_bitsILi8EEENST_INS5_IJSC_SH_EEENS5_IJSH_SB_EEEEEEEvNS4_8identityENS4_13SM90_TMA_LOADES1B_vS1C_EENS_8epilogue10collective6detail29Sm90TmaWarpSpecializedAdapterINS1G_15DefaultEpilogueISJ_SK_SK_NS1F_6thread17LinearCombinationISJ_Li1EffLNS1K_9ScaleType4KindE0ELNS_15FloatRoundStyleE2ESJ_EENS1_15EpilogueDefaultEEEEEvvEEEEvNT_6ParamsE:
	.zero		1664


//--------------------- SYMBOLS --------------------------

	.type		.nv.reservedSmem.offset0,@object
	.size		.nv.reservedSmem.offset0,0x4
